	.target	sm_100a

	.elftype	@"ET_EXEC"


//--------------------- .note.nv.tkinfo           --------------------------
	.section	.note.nv.tkinfo,"",@"SHT_NOTE"
	.sectionflags	@"SHF_NOTE_NV_TKINFO"
	.tkinfo
        /*0018*/ 	.word	0x00000081
        /*0030*/ 	.string	""
        /*0030*/ 	.string	"ptxas-blackwell"
        /*0030*/ 	.string	"Cuda compilation tools, release 12.9, V12.9.86"
        /*0030*/ 	.string	"Build cuda_12.9.r12.9/compiler.36037853_0"
        /*0030*/ 	.string	"-v  -suppress-debug-info  -lineinfo  -arch sm_100a "



//--------------------- .note.nv.cuver            --------------------------
	.section	.note.nv.cuver,"",@"SHT_NOTE"
	.sectionflags	@"SHF_NOTE_NV_CUVER"
        /*0018*/ 	.short	0x0001
        /*001a*/ 	.short	0x0064
        /*001c*/ 	.short	0x0001
        /*001e*/ 	.short	0x0000
        /*0020*/ 	.short	0x0001
        /*0022*/ 	.short	0x0000


//--------------------- .nv.info                  --------------------------
	.section	.nv.info,"",@"SHT_CUDA_INFO"
	.align	4


	//----- nvinfo : EIATTR_REGCOUNT
	.align		4
        /*0000*/ 	.byte	0x04, 0x2f
        /*0002*/ 	.short	(.L_4 - .L_3)
	.align		4
.L_3:
        /*0004*/ 	.word	index@(gluon_tcgen05)
        /*0008*/ 	.word	0x00000027


	//----- nvinfo : EIATTR_FRAME_SIZE
	.align		4
.L_4:
        /*000c*/ 	.byte	0x04, 0x11
        /*000e*/ 	.short	(.L_6 - .L_5)
	.align		4
.L_5:
        /*0010*/ 	.word	index@($__internal_2_$__cuda_sm10x_tcgen05_guardrail_trap_unallocated_columns_being_dealloced)
        /*0014*/ 	.word	0x00000000


	//----- nvinfo : EIATTR_FRAME_SIZE
	.align		4
.L_6:
        /*0018*/ 	.byte	0x04, 0x11
        /*001a*/ 	.short	(.L_8 - .L_7)
	.align		4
.L_7:
        /*001c*/ 	.word	index@($__internal_1_$__cuda_sm10x_tcgen05_guardrail_trap_phase_invalid_during_alloc)
        /*0020*/ 	.word	0x00000000


	//----- nvinfo : EIATTR_FRAME_SIZE
	.align		4
.L_8:
        /*0024*/ 	.byte	0x04, 0x11
        /*0026*/ 	.short	(.L_10 - .L_9)
	.align		4
.L_9:
        /*0028*/ 	.word	index@($__internal_0_$__cuda_sm10x_tcgen05_guardrail_trap_col_being_dealloced_not_returned_by_alloc)
        /*002c*/ 	.word	0x00000000


	//----- nvinfo : EIATTR_FRAME_SIZE
	.align		4
.L_10:
        /*0030*/ 	.byte	0x04, 0x11
        /*0032*/ 	.short	(.L_12 - .L_11)
	.align		4
.L_11:
        /*0034*/ 	.word	index@(gluon_tcgen05)
        /*0038*/ 	.word	0x00000000


	//----- nvinfo : EIATTR_MIN_STACK_SIZE
	.align		4
.L_12:
        /*003c*/ 	.byte	0x04, 0x12
        /*003e*/ 	.short	(.L_14 - .L_13)
	.align		4
.L_13:
        /*0040*/ 	.word	index@(gluon_tcgen05)
        /*0044*/ 	.word	0x00000000
.L_14:


//--------------------- .nv.info.gluon_tcgen05    --------------------------
	.section	.nv.info.gluon_tcgen05,"",@"SHT_CUDA_INFO"
	.sectionflags	@""
	.align	4


	//----- nvinfo : EIATTR_CUDA_API_VERSION
	.align		4
        /*0000*/ 	.byte	0x04, 0x37
        /*0002*/ 	.short	(.L_16 - .L_15)
.L_15:
        /*0004*/ 	.word	0x00000081


	//----- nvinfo : EIATTR_KPARAM_INFO
	.align		4
.L_16:
        /*0008*/ 	.byte	0x04, 0x17
        /*000a*/ 	.short	(.L_18 - .L_17)
.L_17:
        /*000c*/ 	.word	0x00000000
        /*0010*/ 	.short	0x000a
        /*0012*/ 	.short	0x0048
        /*0014*/ 	.byte	0x00, 0xf4, 0x21, 0x00


	//----- nvinfo : EIATTR_KPARAM_INFO
	.align		4
.L_18:
        /*0018*/ 	.byte	0x04, 0x17
        /*001a*/ 	.short	(.L_20 - .L_19)
.L_19:
        /*001c*/ 	.word	0x00000000
        /*0020*/ 	.short	0x0009
        /*0022*/ 	.short	0x0040
        /*0024*/ 	.byte	0x00, 0xf4, 0x21, 0x00


	//----- nvinfo : EIATTR_KPARAM_INFO
	.align		4
.L_20:
        /*0028*/ 	.byte	0x04, 0x17
        /*002a*/ 	.short	(.L_22 - .L_21)
.L_21:
        /*002c*/ 	.word	0x00000000
        /*0030*/ 	.short	0x0008
        /*0032*/ 	.short	0x0038
        /*0034*/ 	.byte	0x00, 0xf0, 0x21, 0x00


	//----- nvinfo : EIATTR_KPARAM_INFO
	.align		4
.L_22:
        /*0038*/ 	.byte	0x04, 0x17
        /*003a*/ 	.short	(.L_24 - .L_23)
.L_23:
        /*003c*/ 	.word	0x00000000
        /*0040*/ 	.short	0x0007
        /*0042*/ 	.short	0x0030
        /*0044*/ 	.byte	0x00, 0xf0, 0x21, 0x00


	//----- nvinfo : EIATTR_KPARAM_INFO
	.align		4
.L_24:
        /*0048*/ 	.byte	0x04, 0x17
        /*004a*/ 	.short	(.L_26 - .L_25)
.L_25:
        /*004c*/ 	.word	0x00000000
        /*0050*/ 	.short	0x0006
        /*0052*/ 	.short	0x0028
        /*0054*/ 	.byte	0x00, 0xf0, 0x21, 0x00


	//----- nvinfo : EIATTR_KPARAM_INFO
	.align		4
.L_26:
        /*0058*/ 	.byte	0x04, 0x17
        /*005a*/ 	.short	(.L_28 - .L_27)
.L_27:
        /*005c*/ 	.word	0x00000000
        /*0060*/ 	.short	0x0005
        /*0062*/ 	.short	0x0020
        /*0064*/ 	.byte	0x00, 0xf0, 0x11, 0x00


	//----- nvinfo : EIATTR_KPARAM_INFO
	.align		4
.L_28:
        /*0068*/ 	.byte	0x04, 0x17
        /*006a*/ 	.short	(.L_30 - .L_29)
.L_29:
        /*006c*/ 	.word	0x00000000
        /*0070*/ 	.short	0x0004
        /*0072*/ 	.short	0x001c
        /*0074*/ 	.byte	0x00, 0xf0, 0x11, 0x00


	//----- nvinfo : EIATTR_KPARAM_INFO
	.align		4
.L_30:
        /*0078*/ 	.byte	0x04, 0x17
        /*007a*/ 	.short	(.L_32 - .L_31)
.L_31:
        /*007c*/ 	.word	0x00000000
        /*0080*/ 	.short	0x0003
        /*0082*/ 	.short	0x0018
        /*0084*/ 	.byte	0x00, 0xf0, 0x11, 0x00


	//----- nvinfo : EIATTR_KPARAM_INFO
	.align		4
.L_32:
        /*0088*/ 	.byte	0x04, 0x17
        /*008a*/ 	.short	(.L_34 - .L_33)
.L_33:
        /*008c*/ 	.word	0x00000000
        /*0090*/ 	.short	0x0002
        /*0092*/ 	.short	0x0010
        /*0094*/ 	.byte	0x00, 0xf4, 0x21, 0x00


	//----- nvinfo : EIATTR_KPARAM_INFO
	.align		4
.L_34:
        /*0098*/ 	.byte	0x04, 0x17
        /*009a*/ 	.short	(.L_36 - .L_35)
.L_35:
        /*009c*/ 	.word	0x00000000
        /*00a0*/ 	.short	0x0001
        /*00a2*/ 	.short	0x0008
        /*00a4*/ 	.byte	0x00, 0xf4, 0x21, 0x00


	//----- nvinfo : EIATTR_KPARAM_INFO
	.align		4
.L_36:
        /*00a8*/ 	.byte	0x04, 0x17
        /*00aa*/ 	.short	(.L_38 - .L_37)
.L_37:
        /*00ac*/ 	.word	0x00000000
        /*00b0*/ 	.short	0x0000
        /*00b2*/ 	.short	0x0000
        /*00b4*/ 	.byte	0x00, 0xf4, 0x21, 0x00


	//----- nvinfo : EIATTR_AT_ENTRY_FRAGMENTS
	.align		4
.L_38:
        /*00b8*/ 	.byte	0x04, 0x4f
        /*00ba*/ 	.short	(.L_40 - .L_39)


	//   ....[0]....
.L_39:
        /*00bc*/ 	.word	0x00000004


	//----- nvinfo : EIATTR_RESERVED_SMEM_USED
	.align		4
.L_40:
        /*00c0*/ 	.byte	0x01, 0x41
	.zero		2


	//----- nvinfo : EIATTR_SPARSE_MMA_MASK
	.align		4
        /*00c4*/ 	.byte	0x03, 0x50
        /*00c6*/ 	.short	0x0000


	//----- nvinfo : EIATTR_TCGEN05_1CTA_USED
	.align		4
        /*00c8*/ 	.byte	0x01, 0x51
	.zero		2


	//----- nvinfo : EIATTR_MAXREG_COUNT
	.align		4
        /*00cc*/ 	.byte	0x03, 0x1b
        /*00ce*/ 	.short	0x00ff


	//----- nvinfo : EIATTR_NUM_BARRIERS
	.align		4
        /*00d0*/ 	.byte	0x02, 0x4c
        /*00d2*/ 	.byte	0x01
	.zero		1


	//----- nvinfo : EIATTR_INT_WARP_WIDE_INSTR_OFFSETS
	.align		4
        /*00d4*/ 	.byte	0x04, 0x31
        /*00d6*/ 	.short	(.L_42 - .L_41)


	//   ....[0]....
.L_41:
        /*00d8*/ 	.word	0x00001620


	//   ....[1]....
        /*00dc*/ 	.word	0x00001640


	//   ....[2]....
        /*00e0*/ 	.word	0x000016c0


	//   ....[3]....
        /*00e4*/ 	.word	0x000019a0


	//   ....[4]....
        /*00e8*/ 	.word	0x000019b0


	//   ....[5]....
        /*00ec*/ 	.word	0x00001a10


	//   ....[6]....
        /*00f0*/ 	.word	0x00001a20


	//   ....[7]....
        /*00f4*/ 	.word	0x00001cf0


	//   ....[8]....
        /*00f8*/ 	.word	0x00001d00


	//   ....[9]....
        /*00fc*/ 	.word	0x00001e80


	//   ....[10]....
        /*0100*/ 	.word	0x00001eb0


	//   ....[11]....
        /*0104*/ 	.word	0x00001ee0


	//   ....[12]....
        /*0108*/ 	.word	0x00001f00


	//   ....[13]....
        /*010c*/ 	.word	0x00002200


	//   ....[14]....
        /*0110*/ 	.word	0x00002210


	//   ....[15]....
        /*0114*/ 	.word	0x00002590


	//   ....[16]....
        /*0118*/ 	.word	0x000025a0


	//   ....[17]....
        /*011c*/ 	.word	0x000028e0


	//   ....[18]....
        /*0120*/ 	.word	0x00002930


	//----- nvinfo : EIATTR_COOP_GROUP_MASK_REGIDS
	.align		4
.L_42:
        /*0124*/ 	.byte	0x04, 0x29
        /*0126*/ 	.short	(.L_44 - .L_43)


	//   ....[0]....
.L_43:
        /*0128*/ 	.word	0xffffffff


	//   ....[1]....
        /*012c*/ 	.word	0xffffffff


	//   ....[2]....
        /*0130*/ 	.word	0xffffffff


	//   ....[3]....
        /*0134*/ 	.word	0xffffffff


	//   ....[4]....
        /*0138*/ 	.word	0xffffffff


	//   ....[5]....
        /*013c*/ 	.word	0xffffffff


	//   ....[6]....
        /*0140*/ 	.word	0xffffffff


	//   ....[7]....
        /*0144*/ 	.word	0xffffffff


	//   ....[8]....
        /*0148*/ 	.word	0xffffffff


	//   ....[9]....
        /*014c*/ 	.word	0xffffffff


	//----- nvinfo : EIATTR_COOP_GROUP_INSTR_OFFSETS
	.align		4
.L_44:
        /*0150*/ 	.byte	0x04, 0x28
        /*0152*/ 	.short	(.L_46 - .L_45)


	//   ....[0]....
.L_45:
        /*0154*/ 	.word	0x00000050


	//   ....[1]....
        /*0158*/ 	.word	0x00000310


	//   ....[2]....
        /*015c*/ 	.word	0x000004f0


	//   ....[3]....
        /*0160*/ 	.word	0x000009a0


	//   ....[4]....
        /*0164*/ 	.word	0x00000ae0


	//   ....[5]....
        /*0168*/ 	.word	0x00000f50


	//   ....[6]....
        /*016c*/ 	.word	0x00001090


	//   ....[7]....
        /*0170*/ 	.word	0x000014e0


	//   ....[8]....
        /*0174*/ 	.word	0x00002770


	//   ....[9]....
        /*0178*/ 	.word	0x000029e0


	//----- nvinfo : EIATTR_VRC_CTA_INIT_COUNT
	.align		4
.L_46:
        /*017c*/ 	.byte	0x02, 0x4a
        /*017e*/ 	.byte	0x80
	.zero		1


	//----- nvinfo : EIATTR_MBARRIER_INSTR_OFFSETS
	.align		4
        /*0180*/ 	.byte	0x04, 0x39
        /*0182*/ 	.short	(.L_48 - .L_47)


	//   ....[0]....
.L_47:
        /*0184*/ 	.word	0x000016e0
        /*0188*/ 	.word	0x000000ff
        /*018c*/ 	.word	0x00012000
        /*0190*/ 	.short	0x0100
        /*0192*/ 	.byte	0x08
	.zero		1


	//   ....[1]....
        /*0194*/ 	.word	0x000016f0
        /*0198*/ 	.word	0x000000ff
        /*019c*/ 	.word	0x00012020
        /*01a0*/ 	.short	0x0100
        /*01a2*/ 	.byte	0x08
	.zero		1


	//   ....[2]....
        /*01a4*/ 	.word	0x000017a0
        /*01a8*/ 	.word	0x000000ff
        /*01ac*/ 	.word	0x00012008
        /*01b0*/ 	.short	0x0100
        /*01b2*/ 	.byte	0x08
	.zero		1


	//   ....[3]....
        /*01b4*/ 	.word	0x000017b0
        /*01b8*/ 	.word	0x000000ff
        /*01bc*/ 	.word	0x00012028
        /*01c0*/ 	.short	0x0100
        /*01c2*/ 	.byte	0x08
	.zero		1


	//   ....[4]....
        /*01c4*/ 	.word	0x000018c0
        /*01c8*/ 	.word	0x000000ff
        /*01cc*/ 	.word	0x00012010
        /*01d0*/ 	.short	0x0100
        /*01d2*/ 	.byte	0x08
	.zero		1


	//   ....[5]....
        /*01d4*/ 	.word	0x000018d0
        /*01d8*/ 	.word	0x000000ff
        /*01dc*/ 	.word	0x00012030
        /*01e0*/ 	.short	0x0100
        /*01e2*/ 	.byte	0x08
	.zero		1


	//   ....[6]....
        /*01e4*/ 	.word	0x00001ab0
        /*01e8*/ 	.word	0x000000ff
        /*01ec*/ 	.word	0x00012000
        /*01f0*/ 	.short	0x010a
        /*01f2*/ 	.byte	0x08
	.zero		1


	//   ....[7]....
        /*01f4*/ 	.word	0x00001d50
        /*01f8*/ 	.word	0x000000ff
        /*01fc*/ 	.word	0x00012020
        /*0200*/ 	.short	0x010a
        /*0202*/ 	.byte	0x08
	.zero		1


	//   ....[8]....
        /*0204*/ 	.word	0x00001f80
        /*0208*/ 	.word	0x000000ff
        /*020c*/ 	.word	0x00012000
        /*0210*/ 	.short	0x010a
        /*0212*/ 	.byte	0x1c
	.zero		1


	//   ....[9]....
        /*0214*/ 	.word	0x00002250
        /*0218*/ 	.word	0x000000ff
        /*021c*/ 	.word	0x00012020
        /*0220*/ 	.short	0x010a
        /*0222*/ 	.byte	0x1c
	.zero		1


	//   ....[10]....
        /*0224*/ 	.word	0x00002350
        /*0228*/ 	.word	0x000000ff
        /*022c*/ 	.word	0x00012000
        /*0230*/ 	.short	0x0108
        /*0232*/ 	.byte	0x08
	.zero		1


	//   ....[11]....
        /*0234*/ 	.word	0x00002360
        /*0238*/ 	.word	0x000000ff
        /*023c*/ 	.word	0x00012020
        /*0240*/ 	.short	0x0108
        /*0242*/ 	.byte	0x08
	.zero		1


	//   ....[12]....
        /*0244*/ 	.word	0x000023b0
        /*0248*/ 	.word	0x000000ff
        /*024c*/ 	.word	0x00012008
        /*0250*/ 	.short	0x0108
        /*0252*/ 	.byte	0x08
	.zero		1


	//   ....[13]....
        /*0254*/ 	.word	0x000023c0
        /*0258*/ 	.word	0x000000ff
        /*025c*/ 	.word	0x00012028
        /*0260*/ 	.short	0x0108
        /*0262*/ 	.byte	0x08
	.zero		1


	//   ....[14]....
        /*0264*/ 	.word	0x00002410
        /*0268*/ 	.word	0x000000ff
        /*026c*/ 	.word	0x00012010
        /*0270*/ 	.short	0x0108
        /*0272*/ 	.byte	0x08
	.zero		1


	//   ....[15]....
        /*0274*/ 	.word	0x00002420
        /*0278*/ 	.word	0x000000ff
        /*027c*/ 	.word	0x00012030
        /*0280*/ 	.short	0x0108
        /*0282*/ 	.byte	0x08
	.zero		1


	//   ....[16]....
        /*0284*/ 	.word	0x00002a00
        /*0288*/ 	.word	0x000000ff
        /*028c*/ 	.word	0x00012000
        /*0290*/ 	.short	0x010a
        /*0292*/ 	.byte	0x08
	.zero		1


	//   ....[17]....
        /*0294*/ 	.word	0x00002a30
        /*0298*/ 	.word	0x000000ff
        /*029c*/ 	.word	0x00012020
        /*02a0*/ 	.short	0x010a
        /*02a2*/ 	.byte	0x08
	.zero		1


	//   ....[18]....
        /*02a4*/ 	.word	0x00002a60
        /*02a8*/ 	.word	0x000000ff
        /*02ac*/ 	.word	0x00012000
        /*02b0*/ 	.short	0x010a
        /*02b2*/ 	.byte	0x1c
	.zero		1


	//   ....[19]....
        /*02b4*/ 	.word	0x00002a90
        /*02b8*/ 	.word	0x000000ff
        /*02bc*/ 	.word	0x00012020
        /*02c0*/ 	.short	0x010a
        /*02c2*/ 	.byte	0x1c
	.zero		1


	//----- nvinfo : EIATTR_NUM_MBARRIERS
	.align		4
.L_48:
        /*02c4*/ 	.byte	0x03, 0x38
        /*02c6*/ 	.short	0x0006


	//----- nvinfo : EIATTR_EXIT_INSTR_OFFSETS
	.align		4
        /*02c8*/ 	.byte	0x04, 0x1c
        /*02ca*/ 	.short	(.L_50 - .L_49)


	//   ....[0]....
.L_49:
        /*02cc*/ 	.word	0x000029f0


	//----- nvinfo : EIATTR_REQNTID
	.align		4
.L_50:
        /*02d0*/ 	.byte	0x04, 0x10
        /*02d2*/ 	.short	(.L_52 - .L_51)
.L_51:
        /*02d4*/ 	.word	0x00000100
        /*02d8*/ 	.word	0x00000001
        /*02dc*/ 	.word	0x00000001


	//----- nvinfo : EIATTR_CRS_STACK_SIZE
	.align		4
.L_52:
        /*02e0*/ 	.byte	0x04, 0x1e
        /*02e2*/ 	.short	(.L_54 - .L_53)
.L_53:
        /*02e4*/ 	.word	0x00000000


	//----- nvinfo : EIATTR_CBANK_PARAM_SIZE
	.align		4
.L_54:
        /*02e8*/ 	.byte	0x03, 0x19
        /*02ea*/ 	.short	0x0050


	//----- nvinfo : EIATTR_PARAM_CBANK
	.align		4
        /*02ec*/ 	.byte	0x04, 0x0a
        /*02ee*/ 	.short	(.L_56 - .L_55)
	.align		4
.L_55:
        /*02f0*/ 	.word	index@(.nv.constant0.gluon_tcgen05)
        /*02f4*/ 	.short	0x0380
        /*02f6*/ 	.short	0x0050


	//----- nvinfo : EIATTR_SW_WAR
	.align		4
.L_56:
        /*02f8*/ 	.byte	0x04, 0x36
        /*02fa*/ 	.short	(.L_58 - .L_57)
.L_57:
        /*02fc*/ 	.word	0x00000008
.L_58:


//--------------------- .nv.compat                --------------------------
	.section	.nv.compat,"",@"SHT_CUDA_COMPAT_INFO"
	.align	4
        /*0000*/ 	.byte	0x02, 0x02, 0x02, 0x00, 0x02, 0x05, 0x05, 0x00, 0x02, 0x03, 0x03, 0x00, 0x02, 0x06, 0x01, 0x00


//--------------------- .nv.callgraph             --------------------------
	.section	.nv.callgraph,"",@"SHT_CUDA_CALLGRAPH"
	.align	4
	.sectionentsize	8
	.align		4
        /*0000*/ 	.word	0x00000000
	.align		4
        /*0004*/ 	.word	0xffffffff
	.align		4
        /*0008*/ 	.word	0x00000000
	.align		4
        /*000c*/ 	.word	0xfffffffe
	.align		4
        /*0010*/ 	.word	0x00000000
	.align		4
        /*0014*/ 	.word	0xfffffffd
	.align		4
        /*0018*/ 	.word	0x00000000
	.align		4
        /*001c*/ 	.word	0xfffffffc


//--------------------- .text.gluon_tcgen05       --------------------------
	.section	.text.gluon_tcgen05,"ax",@progbits
	.align	128
        .global         gluon_tcgen05
        .type           gluon_tcgen05,@function
        .size           gluon_tcgen05,(.L_x_81 - gluon_tcgen05)
        .other          gluon_tcgen05,@"STO_CUDA_ENTRY STV_DEFAULT"
gluon_tcgen05:
.text.gluon_tcgen05:
[----:B------:R-:W1:Y:S01]  /*0000*/  LDC R1, c[0x0][0x37c] ;  /* 0x0000df00ff017b82 */ /* 0x000e620000000800 */
[----:B------:R-:W2:Y:S02]  /*0010*/  S2R R0, SR_TID.X ;  /* 0x0000000000007919 */ /* 0x000ea40000002100 */
[----:B--2---:R-:W-:-:S13]  /*0020*/  ISETP.GE.U32.AND P2, PT, R0, 0x20, PT ;  /* 0x000000200000780c */ /* 0x004fda0003f46070 */
[----:B------:R-:W-:Y:S05]  /*0030*/  @P2 BRA `(.L_x_0) ;  /* 0x0000000000b82947 */ /* 0x000fea0003800000 */
[----:B------:R-:W2:Y:S01]  /*0040*/  S2UR UR6, SR_CgaCtaId ;  /* 0x00000000000679c3 */ /* 0x000ea20000008800 */
[----:B------:R-:W-:Y:S01]  /*0050*/  NOP ;  /* 0x0000000000007918 */ /* 0x000fe20000000000 */
[----:B------:R-:W-:Y:S02]  /*0060*/  UMOV UR4, 0x40 ;  /* 0x0000004000047882 */ /* 0x000fe40000000000 */
[----:B--2---:R-:W-:-:S09]  /*0070*/  ULEA UR4, UR6, UR4, 0x18 ;  /* 0x0000000406047291 */ /* 0x004fd2000f8ec0ff */
[----:B------:R-:W2:Y:S01]  /*0080*/  LDS.U8 R2, [UR4] ;  /* 0x00000004ff027984 */ /* 0x000ea20008000000 */
[----:B------:R-:W-:Y:S02]  /*0090*/  UMOV UR4, 0x400 ;  /* 0x0000040000047882 */ /* 0x000fe40000000000 */
[----:B------:R-:W-:Y:S01]  /*00a0*/  ULEA UR4, UR6, UR4, 0x18 ;  /* 0x0000000406047291 */ /* 0x000fe2000f8ec0ff */
[----:B--2---:R-:W-:-:S13]  /*00b0*/  ISETP.NE.AND P0, PT, R2, RZ, PT ;  /* 0x000000ff0200720c */ /* 0x004fda0003f05270 */
[----:B------:R-:W-:Y:S05]  /*00c0*/  @P0 BRA `(.L_x_1) ;  /* 0x00000000007c0947 */ /* 0x000fea0003800000 */
[----:B------:R-:W-:-:S13]  /*00d0*/  ELECT P0, URZ, PT ;  /* 0x0000000000ff782f */ /* 0x000fda0003800000 */
[----:B------:R-:W-:Y:S05]  /*00e0*/  @!P0 BRA `(.L_x_2) ;  /* 0x0000000000848947 */ /* 0x000fea0003800000 */
[----:B------:R-:W-:Y:S01]  /*00f0*/  UMOV UR5, 0x4 ;  /* 0x0000000400057882 */ /* 0x000fe20000000000 */
[----:B------:R-:W-:Y:S02]  /*0100*/  IMAD.MOV.U32 R5, RZ, RZ, 0x1 ;  /* 0x00000001ff057424 */ /* 0x000fe400078e00ff */
[----:B------:R-:W-:Y:S02]  /*0110*/  IMAD.MOV.U32 R3, RZ, RZ, 0xf ;  /* 0x0000000fff037424 */ /* 0x000fe400078e00ff */
[----:B------:R-:W-:Y:S04]  /*0120*/  DEPBAR.LE SB2, 0x36 ;  /* 0x0000ad800000791a */ /* 0x000fe80000000000 */
[----:B------:R-:W2:Y:S02]  /*0130*/  UTCATOMSWS.FIND_AND_SET.ALIGN UP0, UR5, UR5 ;  /* 0x00000005000575e3 */ /* 0x000ea40008000800 */
[----:B--2---:R-:W-:-:S04]  /*0140*/  PLOP3.LUT P0, PT, PT, PT, UP0, 0x80, 0x8 ;  /* 0x000000000008781c */ /* 0x004fc80003f0f008 */
[----:B------:R-:W-:-:S04]  /*0150*/  SEL R2, RZ, 0xffffffff, !P0 ;  /* 0xffffffffff027807 */ /* 0x000fc80004000000 */
[----:B------:R-:W-:Y:S01]  /*0160*/  ISETP.NE.AND P0, PT, R2, RZ, PT ;  /* 0x000000ff0200720c */ /* 0x000fe20003f05270 */
[----:B------:R-:W-:-:S12]  /*0170*/  IMAD.U32 R2, RZ, RZ, UR5 ;  /* 0x00000005ff027e24 */ /* 0x000fd8000f8e00ff */
[----:B------:R-:W-:Y:S05]  /*0180*/  @P0 BRA `(.L_x_3) ;  /* 0x0000000000240947 */ /* 0x000fea0003800000 */
.L_x_4:
[----:B------:R-:W-:Y:S05]  /*0190*/  NANOSLEEP 0x64 ;  /* 0x000000640000795d */ /* 0x000fea0003800000 */
[----:B------:R-:W-:-:S05]  /*01a0*/  UMOV UR5, 0x4 ;  /* 0x0000000400057882 */ /* 0x000fca0000000000 */
[----:B------:R-:W-:Y:S04]  /*01b0*/  DEPBAR.LE SB2, 0x36 ;  /* 0x0000ad800000791a */ /* 0x000fe80000000000 */
[----:B------:R-:W2:Y:S02]  /*01c0*/  UTCATOMSWS.FIND_AND_SET.ALIGN UP0, UR5, UR5 ;  /* 0x00000005000575e3 */ /* 0x000ea40008000800 */
[----:B--2---:R-:W-:-:S04]  /*01d0*/  PLOP3.LUT P0, PT, PT, PT, UP0, 0x80, 0x8 ;  /* 0x000000000008781c */ /* 0x004fc80003f0f008 */
[----:B------:R-:W-:-:S04]  /*01e0*/  SEL R2, RZ, 0xffffffff, !P0 ;  /* 0xffffffffff027807 */ /* 0x000fc80004000000 */
[----:B------:R-:W-:Y:S01]  /*01f0*/  ISETP.NE.AND P0, PT, R2, RZ, PT ;  /* 0x000000ff0200720c */ /* 0x000fe20003f05270 */
[----:B------:R-:W-:-:S12]  /*0200*/  IMAD.U32 R2, RZ, RZ, UR5 ;  /* 0x00000005ff027e24 */ /* 0x000fd8000f8e00ff */
[----:B------:R-:W-:Y:S05]  /*0210*/  @!P0 BRA `(.L_x_4) ;  /* 0xfffffffc00dc8947 */ /* 0x000fea000383ffff */
.L_x_3:
[C---:B------:R-:W-:Y:S01]  /*0220*/  VIADD R4, R2.reuse, 0x10 ;  /* 0x0000001002047836 */ /* 0x040fe20000000000 */
[----:B------:R-:W-:Y:S01]  /*0230*/  UMOV UR5, 0x50 ;  /* 0x0000005000057882 */ /* 0x000fe20000000000 */
[----:B------:R-:W-:Y:S01]  /*0240*/  SHF.L.U32 R3, R3, R2, RZ ;  /* 0x0000000203037219 */ /* 0x000fe200000006ff */
[----:B------:R-:W-:Y:S01]  /*0250*/  ULEA UR5, UR6, UR5, 0x18 ;  /* 0x0000000506057291 */ /* 0x000fe2000f8ec0ff */
[----:B------:R-:W-:Y:S01]  /*0260*/  IMAD.SHL.U32 R2, R2, 0x20, RZ ;  /* 0x0000002002027824 */ /* 0x000fe200078e00ff */
[----:B------:R-:W-:-:S04]  /*0270*/  SHF.L.U32 R4, R5, R4, RZ ;  /* 0x0000000405047219 */ /* 0x000fc800000006ff */
[----:B------:R-:W-:-:S05]  /*0280*/  LOP3.LUT R3, R4, R3, RZ, 0xfc, !PT ;  /* 0x0000000304037212 */ /* 0x000fca00078efcff */
[----:B------:R2:W-:Y:S04]  /*0290*/  ATOMS.OR RZ, [UR5], R3 ;  /* 0x00000003ffff798c */ /* 0x0005e8000b000005 */
[----:B------:R2:W-:Y:S01]  /*02a0*/  STS [UR4], R2 ;  /* 0x00000002ff007988 */ /* 0x0005e20008000804 */
[----:B------:R-:W-:Y:S05]  /*02b0*/  BRA `(.L_x_2) ;  /* 0x0000000000107947 */ /* 0x000fea0003800000 */
.L_x_1:
[----:B------:R-:W-:Y:S01]  /*02c0*/  IMAD.MOV.U32 R3, RZ, RZ, -0x1 ;  /* 0xffffffffff037424 */ /* 0x000fe200078e00ff */
[----:B------:R-:W-:-:S04]  /*02d0*/  MOV R2, 0x300 ;  /* 0x0000030000027802 */ /* 0x000fc80000000f00 */
[----:B------:R2:W-:Y:S03]  /*02e0*/  STS [UR4], R3 ;  /* 0x00000003ff007988 */ /* 0x0005e60008000804 */
[----:B-12---:R-:W-:Y:S05]  /*02f0*/  CALL.REL.NOINC `($__internal_1_$__cuda_sm10x_tcgen05_guardrail_trap_phase_invalid_during_alloc) ;  /* 0x0000002400fc7944 */ /* 0x006fea0003c00000 */
.L_x_2:
[----:B------:R-:W-:Y:S05]  /*0300*/  WARPSYNC.ALL ;  /* 0x0000000000007948 */ /* 0x000fea0003800000 */
[----:B------:R-:W-:Y:S01]  /*0310*/  NOP ;  /* 0x0000000000007918 */ /* 0x000fe20000000000 */
.L_x_0:
[----:B------:R-:W3:Y:S08]  /*0320*/  S2UR UR4, SR_CgaCtaId ;  /* 0x00000000000479c3 */ /* 0x000ef00000008800 */
[----:B------:R-:W-:Y:S01]  /*0330*/  BAR.SYNC.DEFER_BLOCKING 0x0 ;  /* 0x0000000000007b1d */ /* 0x000fe20000010000 */
[----:B------:R-:W-:-:S05]  /*0340*/  LOP3.LUT R36, R0, 0xff, RZ, 0xc0, !PT ;  /* 0x000000ff00247812 */ /* 0x000fca00078ec0ff */
[----:B------:R-:W-:Y:S02]  /*0350*/  UMOV UR8, 0x400 ;  /* 0x0000040000087882 */ /* 0x000fe40000000000 */
[----:B------:R-:W4:Y:S08]  /*0360*/  LDC R8, c[0x0][0x3a0] ;  /* 0x0000e800ff087b82 */ /* 0x000f300000000800 */
[----:B------:R-:W5:Y:S01]  /*0370*/  S2UR UR9, SR_CTAID.Y ;  /* 0x00000000000979c3 */ /* 0x000f620000002600 */
[----:B---3--:R-:W-:-:S09]  /*0380*/  ULEA UR8, UR4, UR8, 0x18 ;  /* 0x0000000804087291 */ /* 0x008fd2000f8ec0ff */
[----:B------:R-:W3:Y:S01]  /*0390*/  LDS R4, [UR8] ;  /* 0x00000008ff047984 */ /* 0x000ee20008000800 */
[----:B------:R-:W-:Y:S06]  /*03a0*/  BAR.SYNC.DEFER_BLOCKING 0x0 ;  /* 0x0000000000007b1d */ /* 0x000fec0000010000 */
[----:B------:R-:W-:Y:S05]  /*03b0*/  @P2 BRA `(.L_x_5) ;  /* 0x0000000000182947 */ /* 0x000fea0003800000 */
[----:B------:R-:W-:Y:S01]  /*03c0*/  ELECT P0, URZ, PT ;  /* 0x0000000000ff782f */ /* 0x000fe20003800000 */
[----:B--2---:R-:W-:Y:S01]  /*03d0*/  IMAD.MOV.U32 R2, RZ, RZ, 0x1 ;  /* 0x00000001ff027424 */ /* 0x004fe200078e00ff */
[----:B------:R-:W-:Y:S01]  /*03e0*/  UMOV UR5, 0x40 ;  /* 0x0000004000057882 */ /* 0x000fe20000000000 */
[----:B------:R-:W-:Y:S01]  /*03f0*/  UVIRTCOUNT.DEALLOC.SMPOOL 0x80 ;  /* 0x000000800000784c */ /* 0x000fe20000000000 */
[----:B------:R-:W-:-:S09]  /*0400*/  ULEA UR5, UR4, UR5, 0x18 ;  /* 0x0000000504057291 */ /* 0x000fd2000f8ec0ff */
[----:B------:R2:W-:Y:S03]  /*0410*/  @P0 STS.U8 [UR5], R2 ;  /* 0x00000002ff000988 */ /* 0x0005e60008000005 */
.L_x_5:
[----:B------:R-:W2:Y:S01]  /*0420*/  S2UR UR4, SR_CTAID.Z ;  /* 0x00000000000479c3 */ /* 0x000ea20000002700 */
[----:B------:R-:W5:Y:S01]  /*0430*/  LDCU UR5, c[0x0][0x370] ;  /* 0x00006e00ff0577ac */ /* 0x000f620008000800 */
[----:B------:R-:W-:Y:S01]  /*0440*/  ISETP.GE.U32.AND P0, PT, R36, 0x20, PT ;  /* 0x000000202400780c */ /* 0x000fe20003f06070 */
[----:B----4-:R-:W-:Y:S01]  /*0450*/  VIADD R6, R8, 0xffffffff ;  /* 0xffffffff08067836 */ /* 0x010fe20000000000 */
[C---:B------:R-:W-:Y:S01]  /*0460*/  ISETP.NE.U32.AND P3, PT, R36.reuse, RZ, PT ;  /* 0x000000ff2400720c */ /* 0x040fe20003f65070 */
[----:B------:R-:W2:Y:S02]  /*0470*/  LDCU UR6, c[0x0][0x374] ;  /* 0x00006e80ff0677ac */ /* 0x000ea40008000800 */
[----:B--2---:R-:W-:Y:S01]  /*0480*/  LEA R3, R36, UR8, 0x2 ;  /* 0x0000000824037c11 */ /* 0x004fe2000f8e10ff */
[----:B------:R-:W-:Y:S01]  /*0490*/  BSSY.RECONVERGENT B0, `(.L_x_6) ;  /* 0x0000015000007945 */ /* 0x000fe20003800200 */
[----:B------:R-:W5:Y:S01]  /*04a0*/  S2UR UR7, SR_CTAID.X ;  /* 0x00000000000779c3 */ /* 0x000f620000002500 */
[----:B------:R-:W2:Y:S01]  /*04b0*/  LDCU.64 UR20, c[0x0][0x3c0] ;  /* 0x00007800ff1477ac */ /* 0x000ea20008000a00 */
[----:B---3--:R-:W-:-:S04]  /*04c0*/  R2UR UR23, R4 ;  /* 0x00000000041772ca */ /* 0x008fc800000e0000 */
[----:B------:R3:W-:Y:S02]  /*04d0*/  @!P0 STS [R3], RZ ;  /* 0x000000ff03008388 */ /* 0x0007e40000000800 */
[----:B------:R-:W4:Y:S01]  /*04e0*/  LDC R2, c[0x0][0x398] ;  /* 0x0000e600ff027b82 */ /* 0x000f220000000800 */
[----:B------:R-:W-:Y:S01]  /*04f0*/  NOP ;  /* 0x0000000000007918 */ /* 0x000fe20000000000 */
[----:B------:R3:W-:Y:S01]  /*0500*/  @!P3 STS [UR8+0x20], R6 ;  /* 0x00002006ff00b988 */ /* 0x0007e20008000808 */
[----:B-----5:R-:W-:-:S04]  /*0510*/  UIMAD UR4, UR4, UR6, UR9 ;  /* 0x00000006040472a4 */ /* 0x020fc8000f8e0209 */
[----:B------:R-:W-:-:S04]  /*0520*/  UIMAD UR4, UR4, UR5, UR7 ;  /* 0x00000005040472a4 */ /* 0x000fc8000f8e0207 */
[----:B------:R-:W-:-:S04]  /*0530*/  UIMAD UR4, UR4, 0x180, URZ ;  /* 0x00000180040478a4 */ /* 0x000fc8000f8e02ff */
[----:B--2---:R-:W-:Y:S01]  /*0540*/  UIADD3 UR24, UP0, UPT, UR4, UR20, URZ ;  /* 0x0000001404187290 */ /* 0x004fe2000ff1e0ff */
[----:B----4-:R-:W-:-:S03]  /*0550*/  VIADD R2, R2, 0xffffffff ;  /* 0xffffffff02027836 */ /* 0x010fc60000000000 */
[----:B------:R-:W-:Y:S01]  /*0560*/  ULEA.HI.X.SX32 UR25, UR4, UR21, 0x1, UP0 ;  /* 0x0000001504197291 */ /* 0x000fe200080f0eff */
[----:B---3--:R-:W-:Y:S11]  /*0570*/  @P3 BRA `(.L_x_7) ;  /* 0x0000000000183947 */ /* 0x008ff60003800000 */
[----:B------:R-:W2:Y:S01]  /*0580*/  LDS R4, [UR8+0x8] ;  /* 0x00000808ff047984 */ /* 0x000ea20008000800 */
[----:B------:R-:W3:Y:S01]  /*0590*/  LDC.64 R10, c[0x0][0x380] ;  /* 0x0000e000ff0a7b82 */ /* 0x000ee20000000a00 */
[----:B------:R-:W-:Y:S02]  /*05a0*/  IMAD.MOV.U32 R5, RZ, RZ, 0x70 ;  /* 0x00000070ff057424 */ /* 0x000fe400078e00ff */
[----:B---3--:R3:W-:Y:S03]  /*05b0*/  STS.64 [UR8], R10 ;  /* 0x0000000aff007988 */ /* 0x0087e60008000a08 */
[----:B--2---:R-:W-:-:S05]  /*05c0*/  LOP3.LUT R4, R4, 0x10, R5, 0xd8, !PT ;  /* 0x0000001004047812 */ /* 0x004fca00078ed805 */
[----:B------:R3:W-:Y:S02]  /*05d0*/  STS [UR8+0x8], R4 ;  /* 0x00000804ff007988 */ /* 0x0007e40008000808 */
.L_x_7:
[----:B------:R-:W-:Y:S05]  /*05e0*/  BSYNC.RECONVERGENT B0 ;  /* 0x0000000000007941 */ /* 0x000fea0003800200 */
.L_x_6:
[----:B------:R-:W-:Y:S04]  /*05f0*/  BSSY.RECONVERGENT B0, `(.L_x_8) ;  /* 0x000000a000007945 */ /* 0x000fe80003800200 */
[----:B------:R-:W-:Y:S05]  /*0600*/  @P3 BRA `(.L_x_9) ;  /* 0x0000000000203947 */ /* 0x000fea0003800000 */
[----:B---3--:R-:W2:Y:S01]  /*0610*/  LDS R4, [UR8+0x34] ;  /* 0x00003408ff047984 */ /* 0x008ea20008000800 */
[----:B------:R-:W-:Y:S02]  /*0620*/  IMAD.MOV.U32 R5, RZ, RZ, 0x7f000000 ;  /* 0x7f000000ff057424 */ /* 0x000fe400078e00ff */
[----:B------:R-:W-:Y:S01]  /*0630*/  @!P3 IMAD.MOV.U32 R7, RZ, RZ, 0x3f ;  /* 0x0000003fff07b424 */ /* 0x000fe200078e00ff */
[----:B------:R-:W3:Y:S02]  /*0640*/  @!P3 LDS R10, [UR8+0x38] ;  /* 0x00003808ff0ab984 */ /* 0x000ee40008000800 */
[----:B--2---:R-:W-:Y:S02]  /*0650*/  LOP3.LUT R4, R4, 0xff000000, R5, 0xb8, !PT ;  /* 0xff00000004047812 */ /* 0x004fe400078eb805 */
[----:B---3--:R-:W-:-:S03]  /*0660*/  @!P3 LOP3.LUT R5, R10, 0xff, R7, 0xb8, !PT ;  /* 0x000000ff0a05b812 */ /* 0x008fc600078eb807 */
[----:B------:R2:W-:Y:S04]  /*0670*/  STS [UR8+0x34], R4 ;  /* 0x00003404ff007988 */ /* 0x0005e80008000808 */
[----:B------:R2:W-:Y:S02]  /*0680*/  @!P3 STS [UR8+0x38], R5 ;  /* 0x00003805ff00b988 */ /* 0x0005e40008000808 */
.L_x_9:
[----:B------:R-:W-:Y:S05]  /*0690*/  BSYNC.RECONVERGENT B0 ;  /* 0x0000000000007941 */ /* 0x000fea0003800200 */
.L_x_8:
[----:B------:R-:W-:Y:S04]  /*06a0*/  BSSY.RECONVERGENT B0, `(.L_x_10) ;  /* 0x000000a000007945 */ /* 0x000fe80003800200 */
[----:B------:R-:W-:Y:S05]  /*06b0*/  @P3 BRA `(.L_x_11) ;  /* 0x0000000000203947 */ /* 0x000fea0003800000 */
[----:B--23--:R-:W2:Y:S01]  /*06c0*/  LDS R4, [UR8+0x1c] ;  /* 0x00001c08ff047984 */ /* 0x00cea20008000800 */
[----:B------:R-:W3:Y:S03]  /*06d0*/  LDC.64 R10, c[0x0][0x3a8] ;  /* 0x0000ea00ff0a7b82 */ /* 0x000ee60000000a00 */
[----:B------:R4:W-:Y:S01]  /*06e0*/  STS [UR8+0x24], R2 ;  /* 0x00002402ff007988 */ /* 0x0009e20008000808 */
[--C-:B---3--:R-:W-:Y:S02]  /*06f0*/  SHF.R.U32.HI R7, RZ, 0x4, R11.reuse ;  /* 0x00000004ff077819 */ /* 0x108fe4000001160b */
[----:B------:R-:W-:-:S05]  /*0700*/  SHF.R.U64 R5, R10, 0x4, R11 ;  /* 0x000000040a057819 */ /* 0x000fca000000120b */
[----:B------:R4:W-:Y:S01]  /*0710*/  STS [UR8+0xc], R5 ;  /* 0x00000c05ff007988 */ /* 0x0009e20008000808 */
[----:B--2---:R-:W-:-:S05]  /*0720*/  LOP3.LUT R4, R4, 0xf, R7, 0xb8, !PT ;  /* 0x0000000f04047812 */ /* 0x004fca00078eb807 */
[----:B------:R4:W-:Y:S02]  /*0730*/  STS [UR8+0x1c], R4 ;  /* 0x00001c04ff007988 */ /* 0x0009e40008000808 */
.L_x_11:
[----:B------:R-:W-:Y:S05]  /*0740*/  BSYNC.RECONVERGENT B0 ;  /* 0x0000000000007941 */ /* 0x000fea0003800200 */
.L_x_10:
[----:B------:R-:W-:Y:S04]  /*0750*/  BSSY.RECONVERGENT B1, `(.L_x_12) ;  /* 0x000001d000017945 */ /* 0x000fe80003800200 */
[----:B------:R-:W-:Y:S04]  /*0760*/  BSSY.RELIABLE B0, `(.L_x_13) ;  /* 0x0000018000007945 */ /* 0x000fe80003800100 */
[----:B------:R-:W-:Y:S05]  /*0770*/  @P3 BRA `(.L_x_14) ;  /* 0x00000000001c3947 */ /* 0x000fea0003800000 */
[----:B--234-:R-:W2:Y:S02]  /*0780*/  LDS R4, [UR8+0x34] ;  /* 0x00003408ff047984 */ /* 0x01cea40008000800 */
[----:B--2---:R-:W-:-:S05]  /*0790*/  LOP3.LUT R4, R4, 0x7, RZ, 0xb8, !PT ;  /* 0x0000000704047812 */ /* 0x004fca00078eb8ff */
[----:B------:R2:W-:Y:S01]  /*07a0*/  STS [UR8+0x34], R4 ;  /* 0x00003404ff007988 */ /* 0x0005e20008000808 */
[----:B------:R-:W-:Y:S05]  /*07b0*/  @P3 BRA `(.L_x_15) ;  /* 0x00000000001c3947 */ /* 0x000fea0003800000 */
[----:B--2---:R-:W2:Y:S02]  /*07c0*/  LDS R4, [UR8+0x34] ;  /* 0x00003408ff047984 */ /* 0x004ea40008000800 */
[----:B--2---:R-:W-:-:S05]  /*07d0*/  LOP3.LUT R4, R4, 0x38, RZ, 0xb8, !PT ;  /* 0x0000003804047812 */ /* 0x004fca00078eb8ff */
[----:B------:R5:W-:Y:S02]  /*07e0*/  STS [UR8+0x34], R4 ;  /* 0x00003404ff007988 */ /* 0x000be40008000808 */
.L_x_14:
[----:B------:R-:W-:Y:S05]  /*07f0*/  @P3 BRA `(.L_x_16) ;  /* 0x00000000001c3947 */ /* 0x000fea0003800000 */
[----:B--2345:R-:W2:Y:S02]  /*0800*/  LDS R4, [UR8+0x8] ;  /* 0x00000808ff047984 */ /* 0x03cea40008000800 */
[----:B--2---:R-:W-:-:S05]  /*0810*/  LOP3.LUT R4, R4, 0x780, RZ, 0xb8, !PT ;  /* 0x0000078004047812 */ /* 0x004fca00078eb8ff */
[----:B------:R3:W-:Y:S02]  /*0820*/  STS [UR8+0x8], R4 ;  /* 0x00000804ff007988 */ /* 0x0007e40008000808 */
.L_x_15:
[----:B------:R-:W-:Y:S05]  /*0830*/  @P3 BRA `(.L_x_17) ;  /* 0x0000000000283947 */ /* 0x000fea0003800000 */
[----:B--23--:R-:W2:Y:S02]  /*0840*/  LDS R4, [UR8+0x8] ;  /* 0x00000808ff047984 */ /* 0x00cea40008000800 */
[----:B--2---:R-:W-:-:S05]  /*0850*/  LOP3.LUT R4, R4, 0x1800, RZ, 0xb8, !PT ;  /* 0x0000180004047812 */ /* 0x004fca00078eb8ff */
[----:B------:R2:W-:Y:S02]  /*0860*/  STS [UR8+0x8], R4 ;  /* 0x00000804ff007988 */ /* 0x0005e40008000808 */
.L_x_16:
[----:B------:R-:W-:Y:S05]  /*0870*/  @P3 BREAK.RELIABLE B0 ;  /* 0x0000000000003942 */ /* 0x000fea0003800100 */
[----:B------:R-:W-:Y:S05]  /*0880*/  @P3 BRA `(.L_x_18) ;  /* 0x0000000000243947 */ /* 0x000fea0003800000 */
[----:B--2-4-:R-:W2:Y:S01]  /*0890*/  LDS R5, [UR8+0x8] ;  /* 0x00000808ff057984 */ /* 0x014ea20008000800 */
[----:B---3-5:R-:W-:-:S05]  /*08a0*/  IMAD.MOV.U32 R4, RZ, RZ, 0x6000 ;  /* 0x00006000ff047424 */ /* 0x028fca00078e00ff */
[----:B--2---:R-:W-:-:S04]  /*08b0*/  LOP3.LUT R4, R5, 0x6000, R4, 0xd8, !PT ;  /* 0x0000600005047812 */ /* 0x004fc800078ed804 */
[----:B------:R-:W-:-:S05]  /*08c0*/  LOP3.LUT R4, R4, 0x400000, RZ, 0xb8, !PT ;  /* 0x0040000004047812 */ /* 0x000fca00078eb8ff */
[----:B------:R4:W-:Y:S02]  /*08d0*/  STS [UR8+0x8], R4 ;  /* 0x00000804ff007988 */ /* 0x0009e40008000808 */
.L_x_17:
[----:B------:R-:W-:Y:S05]  /*08e0*/  BSYNC.RELIABLE B0 ;  /* 0x0000000000007941 */ /* 0x000fea0003800100 */
.L_x_13:
[----:B--234-:R-:W2:Y:S02]  /*08f0*/  @!P3 LDS R4, [UR8+0x8] ;  /* 0x00000808ff04b984 */ /* 0x01cea40008000800 */
[----:B--2---:R-:W-:-:S05]  /*0900*/  @!P3 LOP3.LUT R4, R4, 0x8000, RZ, 0xb8, !PT ;  /* 0x000080000404b812 */ /* 0x004fca00078eb8ff */
[----:B------:R2:W-:Y:S02]  /*0910*/  @!P3 STS [UR8+0x8], R4 ;  /* 0x00000804ff00b988 */ /* 0x0005e40008000808 */
.L_x_18:
[----:B------:R-:W-:Y:S05]  /*0920*/  BSYNC.RECONVERGENT B1 ;  /* 0x0000000000017941 */ /* 0x000fea0003800200 */
.L_x_12:
[----:B------:R-:W-:Y:S05]  /*0930*/  WARPSYNC.ALL ;  /* 0x0000000000007948 */ /* 0x000fea0003800000 */
[----:B------:R-:W-:Y:S01]  /*0940*/  NOP ;  /* 0x0000000000007918 */ /* 0x000fe20000000000 */
[----:B------:R-:W2:Y:S02]  /*0950*/  LDC R7, c[0x0][0x39c] ;  /* 0x0000e700ff077b82 */ /* 0x000ea40000000800 */
[----:B--2---:R-:W-:Y:S01]  /*0960*/  VIADD R7, R7, 0xffffffff ;  /* 0xffffffff07077836 */ /* 0x004fe20000000000 */
[----:B------:R-:W-:Y:S06]  /*0970*/  @P0 BRA `(.L_x_19) ;  /* 0x0000000000300947 */ /* 0x000fec0003800000 */
[----:B---345:R-:W2:Y:S01]  /*0980*/  S2R R4, SR_LANEID ;  /* 0x0000000000047919 */ /* 0x038ea20000000000 */
[----:B------:R-:W-:Y:S05]  /*0990*/  WARPSYNC.ALL ;  /* 0x0000000000007948 */ /* 0x000fea0003800000 */
[----:B------:R-:W-:Y:S01]  /*09a0*/  NOP ;  /* 0x0000000000007918 */ /* 0x000fe20000000000 */
[----:B--2---:R-:W-:-:S05]  /*09b0*/  IMAD.SHL.U32 R9, R4, 0x4, RZ ;  /* 0x0000000404097824 */ /* 0x004fca00078e00ff */
[----:B------:R-:W2:Y:S01]  /*09c0*/  LDS R11, [R9+UR8] ;  /* 0x00000008090b7984 */ /* 0x000ea20008000800 */
[----:B------:R-:W-:-:S05]  /*09d0*/  IADD3 R4, P1, PT, R9, UR24, RZ ;  /* 0x0000001809047c10 */ /* 0x000fca000ff3e0ff */
[----:B------:R-:W-:-:S05]  /*09e0*/  IMAD.X R5, RZ, RZ, UR25, P1 ;  /* 0x00000019ff057e24 */ /* 0x000fca00088e06ff */
[----:B--2---:R2:W3:Y:S01]  /*09f0*/  ATOMG.E.EXCH.STRONG.GPU PT, RZ, [R4], R11 ;  /* 0x0000000b04ff73a8 */ /* 0x0044e200041ee100 */
[----:B------:R-:W-:-:S04]  /*0a00*/  DEPBAR {5,4,3,2,1,0} ;  /* 0x0000003f0000791a */ /* 0x000fc80000000000 */
[----:B------:R-:W4:Y:S02]  /*0a10*/  CCTL.E.C.LDCU.IV.DEEP [UR24] ;  /* 0x0000000018007540 */ /* 0x000f240009c08000 */
[----:B----4-:R2:W-:Y:S01]  /*0a20*/  UTMACCTL.IV [UR24] ;  /* 0x00000000180079b9 */ /* 0x0105e20008000000 */
[----:B------:R-:W-:Y:S01]  /*0a30*/  NOP ;  /* 0x0000000000007918 */ /* 0x000fe20000000000 */
.L_x_19:
[----:B------:R-:W-:Y:S05]  /*0a40*/  @P0 BRA `(.L_x_20) ;  /* 0x00000000000c0947 */ /* 0x000fea0003800000 */
[----:B------:R0:W-:Y:S01]  /*0a50*/  UTMACMDFLUSH ;  /* 0x00000000000079b7 */ /* 0x0001e20000000000 */
[----:B------:R-:W-:Y:S05]  /*0a60*/  @P0 BRA `(.L_x_20) ;  /* 0x0000000000040947 */ /* 0x000fea0003800000 */
[----:B------:R-:W-:-:S04]  /*0a70*/  DEPBAR.LE SB0, 0x0 ;  /* 0x000080000000791a */ /* 0x000fc80000000000 */
.L_x_20:
[----:B------:R-:W-:Y:S05]  /*0a80*/  WARPSYNC.ALL ;  /* 0x0000000000007948 */ /* 0x000fea0003800000 */
[----:B------:R-:W-:Y:S01]  /*0a90*/  NOP ;  /* 0x0000000000007918 */ /* 0x000fe20000000000 */
[----:B---3--:R-:W-:Y:S06]  /*0aa0*/  BAR.SYNC.DEFER_BLOCKING 0x0 ;  /* 0x0000000000007b1d */ /* 0x008fec0000010000 */
[----:B------:R-:W-:Y:S02]  /*0ab0*/  BSSY.RECONVERGENT B1, `(.L_x_21) ;  /* 0x000000b000017945 */ /* 0x000fe40003800200 */
[----:B------:R-:W-:Y:S06]  /*0ac0*/  BAR.SYNC.DEFER_BLOCKING 0x0 ;  /* 0x0000000000007b1d */ /* 0x000fec0000010000 */
[----:B------:R3:W-:Y:S01]  /*0ad0*/  @!P0 STS [R3], RZ ;  /* 0x000000ff03008388 */ /* 0x0007e20000000800 */
[----:B------:R-:W-:Y:S01]  /*0ae0*/  NOP ;  /* 0x0000000000007918 */ /* 0x000fe20000000000 */
[----:B------:R-:W-:Y:S05]  /*0af0*/  @P3 BRA `(.L_x_22) ;  /* 0x0000000000183947 */ /* 0x000fea0003800000 */
[----:B--2-45:R-:W2:Y:S01]  /*0b00*/  LDS R4, [UR8+0x8] ;  /* 0x00000808ff047984 */ /* 0x034ea20008000800 */
[----:B------:R-:W4:Y:S01]  /*0b10*/  LDC.64 R10, c[0x0][0x388] ;  /* 0x0000e200ff0a7b82 */ /* 0x000f220000000a00 */
[----:B------:R-:W-:Y:S02]  /*0b20*/  IMAD.MOV.U32 R5, RZ, RZ, 0x70 ;  /* 0x00000070ff057424 */ /* 0x000fe400078e00ff */
[----:B----4-:R4:W-:Y:S03]  /*0b30*/  STS.64 [UR8], R10 ;  /* 0x0000000aff007988 */ /* 0x0109e60008000a08 */
[----:B--2---:R-:W-:-:S05]  /*0b40*/  LOP3.LUT R4, R4, 0x10, R5, 0xd8, !PT ;  /* 0x0000001004047812 */ /* 0x004fca00078ed805 */
[----:B------:R4:W-:Y:S02]  /*0b50*/  STS [UR8+0x8], R4 ;  /* 0x00000804ff007988 */ /* 0x0009e40008000808 */
.L_x_22:
[----:B--2---:R-:W-:Y:S05]  /*0b60*/  BSYNC.RECONVERGENT B1 ;  /* 0x0000000000017941 */ /* 0x004fea0003800200 */
.L_x_21:
[----:B------:R-:W-:Y:S04]  /*0b70*/  BSSY.RECONVERGENT B1, `(.L_x_23) ;  /* 0x000000a000017945 */ /* 0x000fe80003800200 */
[----:B------:R-:W-:Y:S05]  /*0b80*/  @P3 BRA `(.L_x_24) ;  /* 0x0000000000203947 */ /* 0x000fea0003800000 */
[----:B----45:R-:W2:Y:S01]  /*0b90*/  LDS R4, [UR8+0x34] ;  /* 0x00003408ff047984 */ /* 0x030ea20008000800 */
[----:B------:R-:W-:Y:S02]  /*0ba0*/  IMAD.MOV.U32 R9, RZ, RZ, 0x7f000000 ;  /* 0x7f000000ff097424 */ /* 0x000fe400078e00ff */
[----:B------:R-:W-:Y:S01]  /*0bb0*/  @!P3 IMAD.MOV.U32 R5, RZ, RZ, 0x7f ;  /* 0x0000007fff05b424 */ /* 0x000fe200078e00ff */
[----:B------:R-:W4:Y:S02]  /*0bc0*/  @!P3 LDS R10, [UR8+0x38] ;  /* 0x00003808ff0ab984 */ /* 0x000f240008000800 */
[----:B--2---:R-:W-:Y:S02]  /*0bd0*/  LOP3.LUT R4, R4, 0xff000000, R9, 0xb8, !PT ;  /* 0xff00000004047812 */ /* 0x004fe400078eb809 */
[----:B----4-:R-:W-:-:S03]  /*0be0*/  @!P3 LOP3.LUT R5, R10, 0xff, R5, 0xb8, !PT ;  /* 0x000000ff0a05b812 */ /* 0x010fc600078eb805 */
[----:B------:R2:W-:Y:S04]  /*0bf0*/  STS [UR8+0x34], R4 ;  /* 0x00003404ff007988 */ /* 0x0005e80008000808 */
[----:B------:R2:W-:Y:S02]  /*0c00*/  @!P3 STS [UR8+0x38], R5 ;  /* 0x00003805ff00b988 */ /* 0x0005e40008000808 */
.L_x_24:
[----:B------:R-:W-:Y:S05]  /*0c10*/  BSYNC.RECONVERGENT B1 ;  /* 0x0000000000017941 */ /* 0x000fea0003800200 */
.L_x_23:
[----:B------:R-:W-:Y:S04]  /*0c20*/  BSSY.RECONVERGENT B1, `(.L_x_25) ;  /* 0x0000004000017945 */ /* 0x000fe80003800200 */
[----:B------:R-:W-:Y:S05]  /*0c30*/  @P3 BRA `(.L_x_26) ;  /* 0x0000000000083947 */ /* 0x000fea0003800000 */
[----:B------:R2:W-:Y:S04]  /*0c40*/  STS [UR8+0x24], R6 ;  /* 0x00002406ff007988 */ /* 0x0005e80008000808 */
[----:B------:R2:W-:Y:S02]  /*0c50*/  STS [UR8+0x20], R7 ;  /* 0x00002007ff007988 */ /* 0x0005e40008000808 */
.L_x_26:
[----:B------:R-:W-:Y:S05]  /*0c60*/  BSYNC.RECONVERGENT B1 ;  /* 0x0000000000017941 */ /* 0x000fea0003800200 */
.L_x_25:
[----:B------:R-:W-:Y:S04]  /*0c70*/  BSSY.RECONVERGENT B2, `(.L_x_27) ;  /* 0x0000025000027945 */ /* 0x000fe80003800200 */
[----:B------:R-:W-:Y:S04]  /*0c80*/  BSSY.RELIABLE B1, `(.L_x_28) ;  /* 0x0000020000017945 */ /* 0x000fe80003800100 */
[----:B------:R-:W-:Y:S05]  /*0c90*/  @P3 BRA `(.L_x_29) ;  /* 0x00000000002c3947 */ /* 0x000fea0003800000 */
[----:B--2-45:R-:W2:Y:S01]  /*0ca0*/  LDS R4, [UR8+0x1c] ;  /* 0x00001c08ff047984 */ /* 0x034ea20008000800 */
[----:B------:R-:W4:Y:S02]  /*0cb0*/  LDC.64 R10, c[0x0][0x3b0] ;  /* 0x0000ec00ff0a7b82 */ /* 0x000f240000000a00 */
[--C-:B----4-:R-:W-:Y:S02]  /*0cc0*/  SHF.R.U32.HI R9, RZ, 0x4, R11.reuse ;  /* 0x00000004ff097819 */ /* 0x110fe4000001160b */
[----:B------:R-:W-:-:S05]  /*0cd0*/  SHF.R.U64 R5, R10, 0x4, R11 ;  /* 0x000000040a057819 */ /* 0x000fca000000120b */
[----:B------:R4:W-:Y:S01]  /*0ce0*/  STS [UR8+0xc], R5 ;  /* 0x00000c05ff007988 */ /* 0x0009e20008000808 */
[----:B--2---:R-:W-:-:S05]  /*0cf0*/  LOP3.LUT R4, R4, 0xf, R9, 0xb8, !PT ;  /* 0x0000000f04047812 */ /* 0x004fca00078eb809 */
[----:B------:R4:W-:Y:S01]  /*0d00*/  STS [UR8+0x1c], R4 ;  /* 0x00001c04ff007988 */ /* 0x0009e20008000808 */
[----:B------:R-:W-:Y:S05]  /*0d10*/  @P3 BRA `(.L_x_30) ;  /* 0x00000000001c3947 */ /* 0x000fea0003800000 */
[----:B----4-:R-:W2:Y:S02]  /*0d20*/  LDS R4, [UR8+0x34] ;  /* 0x00003408ff047984 */ /* 0x010ea40008000800 */
[----:B--2---:R-:W-:-:S05]  /*0d30*/  LOP3.LUT R4, R4, 0x7, RZ, 0xb8, !PT ;  /* 0x0000000704047812 */ /* 0x004fca00078eb8ff */
[----:B------:R2:W-:Y:S02]  /*0d40*/  STS [UR8+0x34], R4 ;  /* 0x00003404ff007988 */ /* 0x0005e40008000808 */
.L_x_29:
[----:B------:R-:W-:Y:S05]  /*0d50*/  @P3 BRA `(.L_x_31) ;  /* 0x00000000001c3947 */ /* 0x000fea0003800000 */
[----:B--2-45:R-:W2:Y:S02]  /*0d60*/  LDS R4, [UR8+0x34] ;  /* 0x00003408ff047984 */ /* 0x034ea40008000800 */
[----:B--2---:R-:W-:-:S05]  /*0d70*/  LOP3.LUT R4, R4, 0x38, RZ, 0xb8, !PT ;  /* 0x0000003804047812 */ /* 0x004fca00078eb8ff */
[----:B------:R2:W-:Y:S02]  /*0d80*/  STS [UR8+0x34], R4 ;  /* 0x00003404ff007988 */ /* 0x0005e40008000808 */
.L_x_30:
[----:B------:R-:W-:Y:S05]  /*0d90*/  @P3 BRA `(.L_x_32) ;  /* 0x00000000001c3947 */ /* 0x000fea0003800000 */
[----:B--2-4-:R-:W2:Y:S02]  /*0da0*/  LDS R4, [UR8+0x8] ;  /* 0x00000808ff047984 */ /* 0x014ea40008000800 */
[----:B--2---:R-:W-:-:S05]  /*0db0*/  LOP3.LUT R4, R4, 0x780, RZ, 0xb8, !PT ;  /* 0x0000078004047812 */ /* 0x004fca00078eb8ff */
[----:B------:R2:W-:Y:S02]  /*0dc0*/  STS [UR8+0x8], R4 ;  /* 0x00000804ff007988 */ /* 0x0005e40008000808 */
.L_x_31:
[----:B------:R-:W-:Y:S05]  /*0dd0*/  @P3 BRA `(.L_x_33) ;  /* 0x0000000000283947 */ /* 0x000fea0003800000 */
[----:B--2-45:R-:W2:Y:S02]  /*0de0*/  LDS R4, [UR8+0x8] ;  /* 0x00000808ff047984 */ /* 0x034ea40008000800 */
[----:B--2---:R-:W-:-:S05]  /*0df0*/  LOP3.LUT R4, R4, 0x1800, RZ, 0xb8, !PT ;  /* 0x0000180004047812 */ /* 0x004fca00078eb8ff */
[----:B------:R5:W-:Y:S02]  /*0e00*/  STS [UR8+0x8], R4 ;  /* 0x00000804ff007988 */ /* 0x000be40008000808 */
.L_x_32:
[----:B------:R-:W-:Y:S05]  /*0e10*/  @P3 BREAK.RELIABLE B1 ;  /* 0x0000000000013942 */ /* 0x000fea0003800100 */
[----:B------:R-:W-:Y:S05]  /*0e20*/  @P3 BRA `(.L_x_34) ;  /* 0x0000000000243947 */ /* 0x000fea0003800000 */
[----:B--2-45:R-:W2:Y:S01]  /*0e30*/  LDS R4, [UR8+0x8] ;  /* 0x00000808ff047984 */ /* 0x034ea20008000800 */
[----:B------:R-:W-:-:S05]  /*0e40*/  IMAD.MOV.U32 R5, RZ, RZ, 0x6000 ;  /* 0x00006000ff057424 */ /* 0x000fca00078e00ff */
[----:B--2---:R-:W-:-:S04]  /*0e50*/  LOP3.LUT R4, R4, 0x6000, R5, 0xd8, !PT ;  /* 0x0000600004047812 */ /* 0x004fc800078ed805 */
[----:B------:R-:W-:-:S05]  /*0e60*/  LOP3.LUT R4, R4, 0x400000, RZ, 0xb8, !PT ;  /* 0x0040000004047812 */ /* 0x000fca00078eb8ff */
[----:B------:R2:W-:Y:S02]  /*0e70*/  STS [UR8+0x8], R4 ;  /* 0x00000804ff007988 */ /* 0x0005e40008000808 */
.L_x_33:
[----:B------:R-:W-:Y:S05]  /*0e80*/  BSYNC.RELIABLE B1 ;  /* 0x0000000000017941 */ /* 0x000fea0003800100 */
.L_x_28:
[----:B--2-45:R-:W2:Y:S02]  /*0e90*/  @!P3 LDS R4, [UR8+0x8] ;  /* 0x00000808ff04b984 */ /* 0x034ea40008000800 */
[----:B--2---:R-:W-:-:S05]  /*0ea0*/  @!P3 LOP3.LUT R4, R4, 0x8000, RZ, 0xb8, !PT ;  /* 0x000080000404b812 */ /* 0x004fca00078eb8ff */
[----:B------:R2:W-:Y:S02]  /*0eb0*/  @!P3 STS [UR8+0x8], R4 ;  /* 0x00000804ff00b988 */ /* 0x0005e40008000808 */
.L_x_34:
[----:B------:R-:W-:Y:S05]  /*0ec0*/  BSYNC.RECONVERGENT B2 ;  /* 0x0000000000027941 */ /* 0x000fea0003800200 */
.L_x_27:
[----:B------:R-:W-:Y:S05]  /*0ed0*/  WARPSYNC.ALL ;  /* 0x0000000000007948 */ /* 0x000fea0003800000 */
[----:B------:R-:W-:Y:S01]  /*0ee0*/  NOP ;  /* 0x0000000000007918 */ /* 0x000fe20000000000 */
[----:B------:R-:W-:-:S04]  /*0ef0*/  UIADD3 UR5, UPT, UPT, UR4, 0x80, URZ ;  /* 0x0000008004057890 */ /* 0x000fc8000fffe0ff */
[----:B------:R-:W-:-:S04]  /*0f00*/  UIADD3 UR26, UP0, UPT, UR5, UR20, URZ ;  /* 0x00000014051a7290 */ /* 0x000fc8000ff1e0ff */
[----:B------:R-:W-:Y:S01]  /*0f10*/  ULEA.HI.X.SX32 UR27, UR5, UR21, 0x1, UP0 ;  /* 0x00000015051b7291 */ /* 0x000fe200080f0eff */
[----:B------:R-:W-:Y:S11]  /*0f20*/  @P0 BRA `(.L_x_35) ;  /* 0x0000000000300947 */ /* 0x000ff60003800000 */
[----:B--2-45:R-:W2:Y:S01]  /*0f30*/  S2R R4, SR_LANEID ;  /* 0x0000000000047919 */ /* 0x034ea20000000000 */
[----:B------:R-:W-:Y:S05]  /*0f40*/  WARPSYNC.ALL ;  /* 0x0000000000007948 */ /* 0x000fea0003800000 */
[----:B------:R-:W-:Y:S01]  /*0f50*/  NOP ;  /* 0x0000000000007918 */ /* 0x000fe20000000000 */
[----:B--2---:R-:W-:-:S05]  /*0f60*/  IMAD.SHL.U32 R6, R4, 0x4, RZ ;  /* 0x0000000404067824 */ /* 0x004fca00078e00ff */
[----:B------:R-:W2:Y:S01]  /*0f70*/  LDS R9, [R6+UR8] ;  /* 0x0000000806097984 */ /* 0x000ea20008000800 */
[----:B------:R-:W-:-:S05]  /*0f80*/  IADD3 R4, P1, PT, R6, UR26, RZ ;  /* 0x0000001a06047c10 */ /* 0x000fca000ff3e0ff */
[----:B------:R-:W-:-:S05]  /*0f90*/  IMAD.X R5, RZ, RZ, UR27, P1 ;  /* 0x0000001bff057e24 */ /* 0x000fca00088e06ff */
[----:B--2---:R2:W4:Y:S01]  /*0fa0*/  ATOMG.E.EXCH.STRONG.GPU PT, RZ, [R4], R9 ;  /* 0x0000000904ff73a8 */ /* 0x00452200041ee100 */
[----:B------:R-:W-:-:S04]  /*0fb0*/  DEPBAR {5,4,3,2,1,0} ;  /* 0x0000003f0000791a */ /* 0x000fc80000000000 */
[----:B------:R-:W5:Y:S02]  /*0fc0*/  CCTL.E.C.LDCU.IV.DEEP [UR26] ;  /* 0x000000001a007540 */ /* 0x000f640009c08000 */
[----:B-----5:R2:W-:Y:S01]  /*0fd0*/  UTMACCTL.IV [UR26] ;  /* 0x000000001a0079b9 */ /* 0x0205e20008000000 */
[----:B------:R-:W-:Y:S01]  /*0fe0*/  NOP ;  /* 0x0000000000007918 */ /* 0x000fe20000000000 */
.L_x_35:
[----:B------:R-:W-:Y:S05]  /*0ff0*/  @P0 BRA `(.L_x_36) ;  /* 0x00000000000c0947 */ /* 0x000fea0003800000 */
[----:B------:R0:W-:Y:S01]  /*1000*/  UTMACMDFLUSH ;  /* 0x00000000000079b7 */ /* 0x0001e20000000000 */
[----:B------:R-:W-:Y:S05]  /*1010*/  @P0 BRA `(.L_x_36) ;  /* 0x0000000000040947 */ /* 0x000fea0003800000 */
[----:B------:R-:W-:-:S04]  /*1020*/  DEPBAR.LE SB0, 0x0 ;  /* 0x000080000000791a */ /* 0x000fc80000000000 */
.L_x_36:
[----:B------:R-:W-:Y:S05]  /*1030*/  WARPSYNC.ALL ;  /* 0x0000000000007948 */ /* 0x000fea0003800000 */
[----:B------:R-:W-:Y:S01]  /*1040*/  NOP ;  /* 0x0000000000007918 */ /* 0x000fe20000000000 */
[----:B----4-:R-:W-:Y:S06]  /*1050*/  BAR.SYNC.DEFER_BLOCKING 0x0 ;  /* 0x0000000000007b1d */ /* 0x010fec0000010000 */
[----:B------:R-:W-:Y:S02]  /*1060*/  BSSY.RECONVERGENT B2, `(.L_x_37) ;  /* 0x000000b000027945 */ /* 0x000fe40003800200 */
[----:B------:R-:W-:Y:S06]  /*1070*/  BAR.SYNC.DEFER_BLOCKING 0x0 ;  /* 0x0000000000007b1d */ /* 0x000fec0000010000 */
[----:B------:R4:W-:Y:S01]  /*1080*/  @!P0 STS [R3], RZ ;  /* 0x000000ff03008388 */ /* 0x0009e20000000800 */
[----:B------:R-:W-:Y:S01]  /*1090*/  NOP ;  /* 0x0000000000007918 */ /* 0x000fe20000000000 */
[----:B------:R-:W-:Y:S05]  /*10a0*/  @P3 BRA `(.L_x_38) ;  /* 0x0000000000183947 */ /* 0x000fea0003800000 */
[----:B---34-:R-:W3:Y:S01]  /*10b0*/  LDS R3, [UR8+0x8] ;  /* 0x00000808ff037984 */ /* 0x018ee20008000800 */
[----:B------:R-:W4:Y:S01]  /*10c0*/  LDC.64 R10, c[0x0][0x390] ;  /* 0x0000e400ff0a7b82 */ /* 0x000f220000000a00 */
[----:B--2--5:R-:W-:Y:S02]  /*10d0*/  IMAD.MOV.U32 R4, RZ, RZ, 0x70 ;  /* 0x00000070ff047424 */ /* 0x024fe400078e00ff */
[----:B----4-:R2:W-:Y:S03]  /*10e0*/  STS.64 [UR8], R10 ;  /* 0x0000000aff007988 */ /* 0x0105e60008000a08 */
[----:B---3--:R-:W-:-:S05]  /*10f0*/  LOP3.LUT R3, R3, 0x10, R4, 0xd8, !PT ;  /* 0x0000001003037812 */ /* 0x008fca00078ed804 */
[----:B------:R2:W-:Y:S02]  /*1100*/  STS [UR8+0x8], R3 ;  /* 0x00000803ff007988 */ /* 0x0005e40008000808 */
.L_x_38:
[----:B--2---:R-:W-:Y:S05]  /*1110*/  BSYNC.RECONVERGENT B2 ;  /* 0x0000000000027941 */ /* 0x004fea0003800200 */
.L_x_37:
[----:B------:R-:W-:Y:S04]  /*1120*/  BSSY.RECONVERGENT B3, `(.L_x_39) ;  /* 0x0000033000037945 */ /* 0x000fe80003800200 */
[----:B------:R-:W-:Y:S04]  /*1130*/  BSSY.RELIABLE B2, `(.L_x_40) ;  /* 0x000002e000027945 */ /* 0x000fe80003800100 */
[----:B------:R-:W-:Y:S05]  /*1140*/  @P3 BRA `(.L_x_41) ;  /* 0x0000000000243947 */ /* 0x000fea0003800000 */
[----:B---34-:R-:W2:Y:S01]  /*1150*/  LDS R3, [UR8+0x34] ;  /* 0x00003408ff037984 */ /* 0x018ea20008000800 */
[----:B-----5:R-:W-:-:S05]  /*1160*/  IMAD.MOV.U32 R4, RZ, RZ, 0x7f000000 ;  /* 0x7f000000ff047424 */ /* 0x020fca00078e00ff */
[----:B--2---:R-:W-:-:S05]  /*1170*/  LOP3.LUT R3, R3, 0xff000000, R4, 0xb8, !PT ;  /* 0xff00000003037812 */ /* 0x004fca00078eb804 */
[----:B------:R2:W-:Y:S01]  /*1180*/  STS [UR8+0x34], R3 ;  /* 0x00003403ff007988 */ /* 0x0005e20008000808 */
[----:B------:R-:W-:Y:S05]  /*1190*/  @P3 BRA `(.L_x_42) ;  /* 0x0000000000183947 */ /* 0x000fea0003800000 */
[----:B--2---:R-:W2:Y:S01]  /*11a0*/  LDS R3, [UR8+0x38] ;  /* 0x00003808ff037984 */ /* 0x004ea20008000800 */
[----:B------:R-:W-:-:S05]  /*11b0*/  IMAD.MOV.U32 R4, RZ, RZ, 0x3f ;  /* 0x0000003fff047424 */ /* 0x000fca00078e00ff */
[----:B--2---:R-:W-:-:S05]  /*11c0*/  LOP3.LUT R3, R3, 0xff, R4, 0xb8, !PT ;  /* 0x000000ff03037812 */ /* 0x004fca00078eb804 */
[----:B------:R2:W-:Y:S02]  /*11d0*/  STS [UR8+0x38], R3 ;  /* 0x00003803ff007988 */ /* 0x0005e40008000808 */
.L_x_41:
[----:B------:R-:W-:Y:S05]  /*11e0*/  @P3 BRA `(.L_x_43) ;  /* 0x00000000000c3947 */ /* 0x000fea0003800000 */
[----:B------:R2:W-:Y:S02]  /*11f0*/  STS [UR8+0x20], R7 ;  /* 0x00002007ff007988 */ /* 0x0005e40008000808 */
.L_x_42:
[----:B------:R-:W-:Y:S05]  /*1200*/  @P3 BRA `(.L_x_44) ;  /* 0x0000000000243947 */ /* 0x000fea0003800000 */
[----:B------:R2:W-:Y:S02]  /*1210*/  STS [UR8+0x24], R2 ;  /* 0x00002402ff007988 */ /* 0x0005e40008000808 */
.L_x_43:
[----:B------:R-:W-:Y:S05]  /*1220*/  @P3 BRA `(.L_x_45) ;  /* 0x00000000002c3947 */ /* 0x000fea0003800000 */
[----:B--2---:R-:W2:Y:S01]  /*1230*/  LDS R2, [UR8+0x1c] ;  /* 0x00001c08ff027984 */ /* 0x004ea20008000800 */
[----:B------:R-:W3:Y:S02]  /*1240*/  LDC.64 R6, c[0x0][0x3b8] ;  /* 0x0000ee00ff067b82 */ /* 0x000ee40000000a00 */
[--C-:B---3--:R-:W-:Y:S02]  /*1250*/  SHF.R.U32.HI R5, RZ, 0x4, R7.reuse ;  /* 0x00000004ff057819 */ /* 0x108fe40000011607 */
[----:B----4-:R-:W-:-:S05]  /*1260*/  SHF.R.U64 R3, R6, 0x4, R7 ;  /* 0x0000000406037819 */ /* 0x010fca0000001207 */
[----:B------:R3:W-:Y:S01]  /*1270*/  STS [UR8+0xc], R3 ;  /* 0x00000c03ff007988 */ /* 0x0007e20008000808 */
[----:B--2---:R-:W-:-:S05]  /*1280*/  LOP3.LUT R2, R2, 0xf, R5, 0xb8, !PT ;  /* 0x0000000f02027812 */ /* 0x004fca00078eb805 */
[----:B------:R3:W-:Y:S02]  /*1290*/  STS [UR8+0x1c], R2 ;  /* 0x00001c02ff007988 */ /* 0x0007e40008000808 */
.L_x_44:
[----:B------:R-:W-:Y:S05]  /*12a0*/  @P3 BRA `(.L_x_46) ;  /* 0x00000000001c3947 */ /* 0x000fea0003800000 */
[----:B---3--:R-:W3:Y:S02]  /*12b0*/  LDS R2, [UR8+0x34] ;  /* 0x00003408ff027984 */ /* 0x008ee40008000800 */
[----:B---3--:R-:W-:-:S05]  /*12c0*/  LOP3.LUT R2, R2, 0x7, RZ, 0xb8, !PT ;  /* 0x0000000702027812 */ /* 0x008fca00078eb8ff */
[----:B------:R3:W-:Y:S02]  /*12d0*/  STS [UR8+0x34], R2 ;  /* 0x00003402ff007988 */ /* 0x0007e40008000808 */
.L_x_45:
[----:B------:R-:W-:Y:S05]  /*12e0*/  @P3 BRA `(.L_x_47) ;  /* 0x00000000001c3947 */ /* 0x000fea0003800000 */
[----:B--23--:R-:W2:Y:S02]  /*12f0*/  LDS R2, [UR8+0x34] ;  /* 0x00003408ff027984 */ /* 0x00cea40008000800 */
[----:B--2---:R-:W-:-:S05]  /*1300*/  LOP3.LUT R2, R2, 0x38, RZ, 0xb8, !PT ;  /* 0x0000003802027812 */ /* 0x004fca00078eb8ff */
[----:B------:R2:W-:Y:S02]  /*1310*/  STS [UR8+0x34], R2 ;  /* 0x00003402ff007988 */ /* 0x0005e40008000808 */
.L_x_46:
[----:B------:R-:W-:Y:S05]  /*1320*/  @P3 BRA `(.L_x_48) ;  /* 0x00000000001c3947 */ /* 0x000fea0003800000 */
[----:B--23--:R-:W2:Y:S02]  /*1330*/  LDS R2, [UR8+0x8] ;  /* 0x00000808ff027984 */ /* 0x00cea40008000800 */
[----:B--2---:R-:W-:-:S05]  /*1340*/  LOP3.LUT R2, R2, 0x780, RZ, 0xb8, !PT ;  /* 0x0000078002027812 */ /* 0x004fca00078eb8ff */
[----:B------:R2:W-:Y:S02]  /*1350*/  STS [UR8+0x8], R2 ;  /* 0x00000802ff007988 */ /* 0x0005e40008000808 */
.L_x_47:
[----:B------:R-:W-:Y:S05]  /*1360*/  @P3 BRA `(.L_x_49) ;  /* 0x0000000000283947 */ /* 0x000fea0003800000 */
[----:B--23--:R-:W2:Y:S02]  /*1370*/  LDS R2, [UR8+0x8] ;  /* 0x00000808ff027984 */ /* 0x00cea40008000800 */
[----:B--2---:R-:W-:-:S05]  /*1380*/  LOP3.LUT R2, R2, 0x1800, RZ, 0xb8, !PT ;  /* 0x0000180002027812 */ /* 0x004fca00078eb8ff */
[----:B------:R2:W-:Y:S02]  /*1390*/  STS [UR8+0x8], R2 ;  /* 0x00000802ff007988 */ /* 0x0005e40008000808 */
.L_x_48:
[----:B------:R-:W-:Y:S05]  /*13a0*/  @P3 BREAK.RELIABLE B2 ;  /* 0x0000000000023942 */ /* 0x000fea0003800100 */
[----:B------:R-:W-:Y:S05]  /*13b0*/  @P3 BRA `(.L_x_50) ;  /* 0x0000000000243947 */ /* 0x000fea0003800000 */
[----:B--23--:R-:W2:Y:S01]  /*13c0*/  LDS R2, [UR8+0x8] ;  /* 0x00000808ff027984 */ /* 0x00cea20008000800 */
[----:B----4-:R-:W-:-:S05]  /*13d0*/  IMAD.MOV.U32 R3, RZ, RZ, 0x6000 ;  /* 0x00006000ff037424 */ /* 0x010fca00078e00ff */
[----:B--2---:R-:W-:-:S04]  /*13e0*/  LOP3.LUT R2, R2, 0x6000, R3, 0xd8, !PT ;  /* 0x0000600002027812 */ /* 0x004fc800078ed803 */
[----:B------:R-:W-:-:S05]  /*13f0*/  LOP3.LUT R2, R2, 0x400000, RZ, 0xb8, !PT ;  /* 0x0040000002027812 */ /* 0x000fca00078eb8ff */
[----:B------:R2:W-:Y:S02]  /*1400*/  STS [UR8+0x8], R2 ;  /* 0x00000802ff007988 */ /* 0x0005e40008000808 */
.L_x_49:
[----:B------:R-:W-:Y:S05]  /*1410*/  BSYNC.RELIABLE B2 ;  /* 0x0000000000027941 */ /* 0x000fea0003800100 */
.L_x_40:
[----:B--23--:R-:W2:Y:S02]  /*1420*/  @!P3 LDS R2, [UR8+0x8] ;  /* 0x00000808ff02b984 */ /* 0x00cea40008000800 */
[----:B--2---:R-:W-:-:S05]  /*1430*/  @!P3 LOP3.LUT R2, R2, 0x8000, RZ, 0xb8, !PT ;  /* 0x000080000202b812 */ /* 0x004fca00078eb8ff */
[----:B------:R2:W-:Y:S02]  /*1440*/  @!P3 STS [UR8+0x8], R2 ;  /* 0x00000802ff00b988 */ /* 0x0005e40008000808 */
.L_x_50:
[----:B------:R-:W-:Y:S05]  /*1450*/  BSYNC.RECONVERGENT B3 ;  /* 0x0000000000037941 */ /* 0x000fea0003800200 */
.L_x_39:
[----:B------:R-:W-:Y:S05]  /*1460*/  WARPSYNC.ALL ;  /* 0x0000000000007948 */ /* 0x000fea0003800000 */
[----:B------:R-:W-:Y:S01]  /*1470*/  NOP ;  /* 0x0000000000007918 */ /* 0x000fe20000000000 */
[----:B------:R-:W-:-:S04]  /*1480*/  UIADD3 UR4, UPT, UPT, UR4, 0x100, URZ ;  /* 0x0000010004047890 */ /* 0x000fc8000fffe0ff */
[----:B------:R-:W-:-:S04]  /*1490*/  UIADD3 UR20, UP0, UPT, UR4, UR20, URZ ;  /* 0x0000001404147290 */ /* 0x000fc8000ff1e0ff */
[----:B------:R-:W-:Y:S01]  /*14a0*/  ULEA.HI.X.SX32 UR21, UR4, UR21, 0x1, UP0 ;  /* 0x0000001504157291 */ /* 0x000fe200080f0eff */
[----:B------:R-:W-:Y:S11]  /*14b0*/  @P0 BRA `(.L_x_51) ;  /* 0x0000000000300947 */ /* 0x000ff60003800000 */
[----:B--23--:R-:W2:Y:S01]  /*14c0*/  S2R R2, SR_LANEID ;  /* 0x0000000000027919 */ /* 0x00cea20000000000 */
[----:B------:R-:W-:Y:S05]  /*14d0*/  WARPSYNC.ALL ;  /* 0x0000000000007948 */ /* 0x000fea0003800000 */
[----:B------:R-:W-:Y:S01]  /*14e0*/  NOP ;  /* 0x0000000000007918 */ /* 0x000fe20000000000 */
[----:B--2--5:R-:W-:-:S05]  /*14f0*/  IMAD.SHL.U32 R4, R2, 0x4, RZ ;  /* 0x0000000402047824 */ /* 0x024fca00078e00ff */
[----:B------:R-:W2:Y:S01]  /*1500*/  LDS R5, [R4+UR8] ;  /* 0x0000000804057984 */ /* 0x000ea20008000800 */
[----:B------:R-:W-:-:S05]  /*1510*/  IADD3 R2, P1, PT, R4, UR20, RZ ;  /* 0x0000001404027c10 */ /* 0x000fca000ff3e0ff */
[----:B----4-:R-:W-:-:S05]  /*1520*/  IMAD.X R3, RZ, RZ, UR21, P1 ;  /* 0x00000015ff037e24 */ /* 0x010fca00088e06ff */
[----:B--2---:R2:W3:Y:S01]  /*1530*/  ATOMG.E.EXCH.STRONG.GPU PT, RZ, [R2], R5 ;  /* 0x0000000502ff73a8 */ /* 0x0044e200041ee100 */
[----:B------:R-:W-:-:S04]  /*1540*/  DEPBAR {5,4,3,2,1,0} ;  /* 0x0000003f0000791a */ /* 0x000fc80000000000 */
[----:B------:R-:W4:Y:S02]  /*1550*/  CCTL.E.C.LDCU.IV.DEEP [UR20] ;  /* 0x0000000014007540 */ /* 0x000f240009c08000 */
[----:B----4-:R2:W-:Y:S01]  /*1560*/  UTMACCTL.IV [UR20] ;  /* 0x00000000140079b9 */ /* 0x0105e20008000000 */
[----:B------:R-:W-:Y:S01]  /*1570*/  NOP ;  /* 0x0000000000007918 */ /* 0x000fe20000000000 */
.L_x_51:
[----:B------:R-:W-:Y:S05]  /*1580*/  @P0 BRA `(.L_x_52) ;  /* 0x00000000000c0947 */ /* 0x000fea0003800000 */
[----:B------:R0:W-:Y:S01]  /*1590*/  UTMACMDFLUSH ;  /* 0x00000000000079b7 */ /* 0x0001e20000000000 */
[----:B------:R-:W-:Y:S05]  /*15a0*/  @P0 BRA `(.L_x_52) ;  /* 0x0000000000040947 */ /* 0x000fea0003800000 */
[----:B------:R-:W-:-:S04]  /*15b0*/  DEPBAR.LE SB0, 0x0 ;  /* 0x000080000000791a */ /* 0x000fc80000000000 */
.L_x_52:
[----:B------:R-:W-:Y:S05]  /*15c0*/  WARPSYNC.ALL ;  /* 0x0000000000007948 */ /* 0x000fea0003800000 */
[----:B------:R-:W-:Y:S01]  /*15d0*/  NOP ;  /* 0x0000000000007918 */ /* 0x000fe20000000000 */
[----:B---3--:R-:W-:Y:S01]  /*15e0*/  BAR.SYNC.DEFER_BLOCKING 0x0 ;  /* 0x0000000000007b1d */ /* 0x008fe20000010000 */
[----:B--2---:R-:W-:Y:S01]  /*15f0*/  SHF.R.U32.HI R2, RZ, 0x5, R0 ;  /* 0x00000005ff027819 */ /* 0x004fe20000011600 */
[----:B------:R-:W-:-:S03]  /*1600*/  UIADD3 UR12, UPT, UPT, UR8, 0x12020, URZ ;  /* 0x00012020080c7890 */ /* 0x000fc6000fffe0ff */
[----:B------:R-:W-:Y:S01]  /*1610*/  R2UR UR22, R2 ;  /* 0x00000000021672ca */ /* 0x000fe200000e0000 */
[----:B------:R-:W-:Y:S01]  /*1620*/  VOTEU.ALL UP0, P3 ;  /* 0x0000000000ff7886 */ /* 0x000fe20001800000 */
[----:B------:R-:W-:Y:S01]  /*1630*/  UMOV UR4, 0x1 ;  /* 0x0000000100047882 */ /* 0x000fe20000000000 */
[----:B------:R-:W-:Y:S01]  /*1640*/  VOTEU.ALL UP1, P3 ;  /* 0x0000000000ff7886 */ /* 0x000fe20001820000 */
[----:B------:R-:W-:Y:S02]  /*1650*/  BSSY.RECONVERGENT B3, `(.L_x_53) ;  /* 0x0000018000037945 */ /* 0x000fe40003800200 */
[----:B------:R-:W-:-:S04]  /*1660*/  @!UP0 UIADD3 UR10, UPT, UPT, -UR4, 0x100000, URZ ;  /* 0x00100000040a8890 */ /* 0x000fc8000fffe1ff */
[----:B------:R-:W-:Y:S02]  /*1670*/  @!UP0 USHF.L.U32 UR11, UR10, 0xb, URZ ;  /* 0x0000000b0a0b8899 */ /* 0x000fe400080006ff */
[----:B------:R-:W-:Y:S02]  /*1680*/  @!UP0 USHF.L.U32 UR10, UR10, 0x1, URZ ;  /* 0x000000010a0a8899 */ /* 0x000fe400080006ff */
[----:B------:R-:W-:-:S04]  /*1690*/  @!UP0 UIADD3 UR4, UPT, UPT, -UR4, 0x100000, URZ ;  /* 0x0010000004048890 */ /* 0x000fc8000fffe1ff */
[----:B------:R-:W-:Y:S02]  /*16a0*/  @!UP0 USHF.L.U32 UR5, UR4, 0xb, URZ ;  /* 0x0000000b04058899 */ /* 0x000fe400080006ff */
[----:B------:R-:W-:Y:S01]  /*16b0*/  @!UP0 USHF.L.U32 UR4, UR4, 0x1, URZ ;  /* 0x0000000104048899 */ /* 0x000fe200080006ff */
[----:B------:R-:W-:Y:S01]  /*16c0*/  VOTEU.ALL UP0, P3 ;  /* 0x0000000000ff7886 */ /* 0x000fe20001800000 */
[----:B------:R-:W2:Y:S04]  /*16d0*/  FENCE.VIEW.ASYNC.S ;  /* 0x00000000000073c6 */ /* 0x000ea80000000000 */
[----:B--2---:R2:W3:Y:S06]  /*16e0*/  @!UP0 SYNCS.EXCH.64 URZ, [UR8+0x12000], UR10 ;  /* 0x0120000a08ff85b2 */ /* 0x0044ec0008000100 */
[----:B------:R2:W3:Y:S02]  /*16f0*/  @!UP1 SYNCS.EXCH.64 URZ, [UR8+0x12020], UR4 ;  /* 0x0120200408ff95b2 */ /* 0x0004e40008000100 */
[----:B---3--:R-:W-:Y:S06]  /*1700*/  BAR.SYNC.DEFER_BLOCKING 0x0 ;  /* 0x0000000000007b1d */ /* 0x008fec0000010000 */
[----:B------:R-:W-:Y:S05]  /*1710*/  @P3 BRA `(.L_x_54) ;  /* 0x00000000002c3947 */ /* 0x000fea0003800000 */
[----:B--2---:R-:W-:Y:S02]  /*1720*/  UMOV UR4, 0x1 ;  /* 0x0000000100047882 */ /* 0x004fe40000000000 */
[----:B------:R-:W-:-:S04]  /*1730*/  UIADD3 UR10, UPT, UPT, -UR4, 0x100000, URZ ;  /* 0x00100000040a7890 */ /* 0x000fc8000fffe1ff */
[----:B------:R-:W-:Y:S02]  /*1740*/  USHF.L.U32 UR11, UR10, 0xb, URZ ;  /* 0x0000000b0a0b7899 */ /* 0x000fe400080006ff */
[----:B------:R-:W-:Y:S02]  /*1750*/  USHF.L.U32 UR10, UR10, 0x1, URZ ;  /* 0x000000010a0a7899 */ /* 0x000fe400080006ff */
[----:B------:R-:W-:-:S04]  /*1760*/  UIADD3 UR4, UPT, UPT, -UR4, 0x100000, URZ ;  /* 0x0010000004047890 */ /* 0x000fc8000fffe1ff */
[----:B------:R-:W-:Y:S02]  /*1770*/  USHF.L.U32 UR5, UR4, 0xb, URZ ;  /* 0x0000000b04057899 */ /* 0x000fe400080006ff */
[----:B------:R-:W-:Y:S01]  /*1780*/  USHF.L.U32 UR4, UR4, 0x1, URZ ;  /* 0x0000000104047899 */ /* 0x000fe200080006ff */
[----:B------:R-:W2:Y:S03]  /*1790*/  FENCE.VIEW.ASYNC.S ;  /* 0x00000000000073c6 */ /* 0x000ea60000000000 */
[----:B--2---:R3:W2:Y:S08]  /*17a0*/  SYNCS.EXCH.64 URZ, [UR8+0x12008], UR10 ;  /* 0x0120080a08ff75b2 */ /* 0x0046b00008000100 */
[----:B------:R3:W4:Y:S02]  /*17b0*/  SYNCS.EXCH.64 URZ, [UR8+0x12028], UR4 ;  /* 0x0120280408ff75b2 */ /* 0x0007240008000100 */
[----:B---3--:R-:W-:Y:S01]  /*17c0*/  NOP ;  /* 0x0000000000007918 */ /* 0x008fe20000000000 */
.L_x_54:
[----:B--2---:R-:W-:Y:S05]  /*17d0*/  BSYNC.RECONVERGENT B3 ;  /* 0x0000000000037941 */ /* 0x004fea0003800200 */
.L_x_53:
[----:B----4-:R-:W-:Y:S01]  /*17e0*/  BAR.SYNC.DEFER_BLOCKING 0x0 ;  /* 0x0000000000007b1d */ /* 0x010fe20000010000 */
[----:B------:R-:W-:Y:S01]  /*17f0*/  USHF.L.U32 UR15, UR7, 0x6, URZ ;  /* 0x00000006070f7899 */ /* 0x000fe200080006ff */
[----:B------:R-:W-:Y:S01]  /*1800*/  ISETP.GE.AND P0, PT, R8, 0x1, PT ;  /* 0x000000010800780c */ /* 0x000fe20003f06270 */
[----:B------:R-:W-:-:S03]  /*1810*/  USHF.L.U32 UR18, UR9, 0x7, URZ ;  /* 0x0000000709127899 */ /* 0x000fc600080006ff */
[----:B------:R-:W-:Y:S04]  /*1820*/  BSSY.RECONVERGENT B3, `(.L_x_55) ;  /* 0x000000d000037945 */ /* 0x000fe80003800200 */
[----:B------:R-:W-:Y:S05]  /*1830*/  @P3 BRA `(.L_x_56) ;  /* 0x00000000002c3947 */ /* 0x000fea0003800000 */
[----:B------:R-:W-:Y:S02]  /*1840*/  UMOV UR4, 0x1 ;  /* 0x0000000100047882 */ /* 0x000fe40000000000 */
[----:B------:R-:W-:-:S04]  /*1850*/  UIADD3 UR10, UPT, UPT, -UR4, 0x100000, URZ ;  /* 0x00100000040a7890 */ /* 0x000fc8000fffe1ff */
[----:B------:R-:W-:Y:S02]  /*1860*/  USHF.L.U32 UR11, UR10, 0xb, URZ ;  /* 0x0000000b0a0b7899 */ /* 0x000fe400080006ff */
[----:B------:R-:W-:Y:S02]  /*1870*/  USHF.L.U32 UR10, UR10, 0x1, URZ ;  /* 0x000000010a0a7899 */ /* 0x000fe400080006ff */
[----:B------:R-:W-:-:S04]  /*1880*/  UIADD3 UR4, UPT, UPT, -UR4, 0x100000, URZ ;  /* 0x0010000004047890 */ /* 0x000fc8000fffe1ff */
[----:B------:R-:W-:Y:S02]  /*1890*/  USHF.L.U32 UR5, UR4, 0xb, URZ ;  /* 0x0000000b04057899 */ /* 0x000fe400080006ff */
[----:B------:R-:W-:Y:S01]  /*18a0*/  USHF.L.U32 UR4, UR4, 0x1, URZ ;  /* 0x0000000104047899 */ /* 0x000fe200080006ff */
[----:B------:R-:W2:Y:S03]  /*18b0*/  FENCE.VIEW.ASYNC.S ;  /* 0x00000000000073c6 */ /* 0x000ea60000000000 */
[----:B--2---:R2:W3:Y:S08]  /*18c0*/  SYNCS.EXCH.64 URZ, [UR8+0x12010], UR10 ;  /* 0x0120100a08ff75b2 */ /* 0x0044f00008000100 */
[----:B------:R2:W4:Y:S01]  /*18d0*/  SYNCS.EXCH.64 URZ, [UR8+0x12030], UR4 ;  /* 0x0120300408ff75b2 */ /* 0x0005220008000100 */
[----:B------:R-:W-:Y:S01]  /*18e0*/  NOP ;  /* 0x0000000000007918 */ /* 0x000fe20000000000 */
.L_x_56:
[----:B--2---:R-:W-:Y:S05]  /*18f0*/  BSYNC.RECONVERGENT B3 ;  /* 0x0000000000037941 */ /* 0x004fea0003800200 */
.L_x_55:
[----:B------:R-:W-:Y:S05]  /*1900*/  @!P0 BRA `(.L_x_57) ;  /* 0x0000000800788947 */ /* 0x000fea0003800000 */
[----:B---34-:R-:W-:Y:S01]  /*1910*/  BAR.SYNC.DEFER_BLOCKING 0x0 ;  /* 0x0000000000007b1d */ /* 0x018fe20000010000 */
[----:B------:R-:W-:Y:S01]  /*1920*/  ELECT P1, URZ, PT ;  /* 0x0000000000ff782f */ /* 0x000fe20003820000 */
[----:B------:R-:W-:Y:S01]  /*1930*/  @!P3 IMAD.MOV.U32 R2, RZ, RZ, 0x6000 ;  /* 0x00006000ff02b424 */ /* 0x000fe200078e00ff */
[----:B------:R-:W-:Y:S02]  /*1940*/  UIADD3 UR4, UPT, UPT, UR8, 0xc000, URZ ;  /* 0x0000c00008047890 */ /* 0x000fe4000fffe0ff */
[----:B------:R-:W-:Y:S01]  /*1950*/  ISETP.LT.U32.AND P1, PT, R36, 0x20, P1 ;  /* 0x000000202400780c */ /* 0x000fe20000f21070 */
[----:B------:R-:W-:Y:S01]  /*1960*/  UMOV UR7, UR15 ;  /* 0x0000000f00077c82 */ /* 0x000fe20008000000 */
[----:B------:R-:W-:Y:S01]  /*1970*/  ELECT P0, URZ, PT ;  /* 0x0000000000ff782f */ /* 0x000fe20003800000 */
[----:B------:R-:W-:-:S03]  /*1980*/  UMOV UR10, UR18 ;  /* 0x00000012000a7c82 */ /* 0x000fc60008000000 */
[----:B------:R-:W-:-:S07]  /*1990*/  ISETP.LT.U32.AND P0, PT, R36, 0x20, P0 ;  /* 0x000000202400780c */ /* 0x000fce0000701070 */
[----:B------:R-:W-:Y:S01]  /*19a0*/  VOTEU.ANY UP0, P1 ;  /* 0x0000000000ff7886 */ /* 0x000fe20000800100 */
[----:B------:R-:W-:-:S04]  /*19b0*/  VOTEU.ANY UP2, P1 ;  /* 0x0000000000ff7886 */ /* 0x000fc80000840100 */
[----:B------:R-:W-:Y:S02]  /*19c0*/  @UP0 UIADD3 UR5, UPT, UPT, UR8, 0x12000, URZ ;  /* 0x0001200008050890 */ /* 0x000fe4000fffe0ff */
[----:B------:R2:W-:Y:S01]  /*19d0*/  @!P3 SYNCS.ARRIVE.TRANS64 RZ, [UR8+0x12000], R2 ;  /* 0x01200002ffffb9a7 */ /* 0x0005e20008000008 */
[----:B------:R-:W-:Y:S01]  /*19e0*/  @UP0 UMOV UR6, URZ ;  /* 0x000000ff00060c82 */ /* 0x000fe20008000000 */
[----:B------:R-:W-:Y:S01]  /*19f0*/  BAR.SYNC.DEFER_BLOCKING 0x0 ;  /* 0x0000000000007b1d */ /* 0x000fe20000010000 */
[----:B------:R-:W-:-:S05]  /*1a00*/  UISETP.NE.U32.AND UP0, UPT, UR22, URZ, UPT ;  /* 0x000000ff1600728c */ /* 0x000fca000bf05070 */
[----:B------:R-:W-:Y:S01]  /*1a10*/  VOTEU.ANY UP1, P0 ;  /* 0x0000000000ff7886 */ /* 0x000fe20000020100 */
[----:B------:R-:W-:-:S04]  /*1a20*/  VOTEU.ANY UP3, P0 ;  /* 0x0000000000ff7886 */ /* 0x000fc80000060100 */
[----:B------:R-:W-:Y:S01]  /*1a30*/  @UP1 UIADD3 UR9, UPT, UPT, UR8, 0x12000, URZ ;  /* 0x0001200008091890 */ /* 0x000fe2000fffe0ff */
[----:B------:R-:W-:Y:S01]  /*1a40*/  @UP1 UMOV UR11, URZ ;  /* 0x000000ff000b1c82 */ /* 0x000fe20008000000 */
[----:B------:R2:W-:Y:S01]  /*1a50*/  @UP2 UTMALDG.2D [UR4], [UR24] ;  /* 0x00000004180025b4 */ /* 0x0005e20008008000 */
[----:B------:R3:W-:Y:S06]  /*1a60*/  MEMBAR.ALL.CTA ;  /* 0x0000000000007992 */ /* 0x0007ec0000008000 */
[----:B---3--:R-:W3:Y:S02]  /*1a70*/  FENCE.VIEW.ASYNC.S ;  /* 0x00000000000073c6 */ /* 0x008ee40000000000 */
[----:B---3--:R-:W-:Y:S06]  /*1a80*/  BAR.SYNC.DEFER_BLOCKING 0x0 ;  /* 0x0000000000007b1d */ /* 0x008fec0000010000 */
[----:B------:R2:W-:Y:S02]  /*1a90*/  @UP3 UTMALDG.2D [UR8], [UR26] ;  /* 0x000000081a0035b4 */ /* 0x0005e40008008000 */
[----:B------:R-:W-:Y:S06]  /*1aa0*/  BAR.SYNC.DEFER_BLOCKING 0x0 ;  /* 0x0000000000007b1d */ /* 0x000fec0000010000 */
[----:B------:R-:W3:Y:S02]  /*1ab0*/  SYNCS.PHASECHK.TRANS64.TRYWAIT P0, [UR8+0x12000], RZ ;  /* 0x012000ffff0075a7 */ /* 0x000ee40008001108 */
[----:B--23--:R-:W-:Y:S05]  /*1ac0*/  @!P0 BRA `(.L_x_58) ;  /* 0x0000000c00cc8947 */ /* 0x00cfea0003800000 */
.L_x_74:
[----:B------:R-:W-:Y:S05]  /*1ad0*/  BRA.U UP0, `(.L_x_59) ;  /* 0x0000000100747547 */ /* 0x000fea000b800000 */
[----:B------:R-:W-:Y:S02]  /*1ae0*/  USHF.R.U32.HI UR6, URZ, 0x4, UR4 ;  /* 0x00000004ff067899 */ /* 0x000fe40008011604 */
[----:B------:R-:W-:Y:S02]  /*1af0*/  USHF.R.U32.HI UR10, URZ, 0x4, UR8 ;  /* 0x00000004ff0a7899 */ /* 0x000fe40008011608 */
[----:B------:R-:W-:Y:S02]  /*1b00*/  USGXT.U32 UR6, UR6, 0xe ;  /* 0x0000000e0606789a */ /* 0x000fe40008000000 */
[----:B------:R-:W-:Y:S02]  /*1b10*/  USGXT.U32 UR10, UR10, 0xe ;  /* 0x0000000e0a0a789a */ /* 0x000fe40008000000 */
[----:B------:R-:W-:Y:S02]  /*1b20*/  UIADD3 UR32, UP0, UPT, UR6, 0x2, URZ ;  /* 0x0000000206207890 */ /* 0x000fe4000ff1e0ff */
[----:B------:R-:W-:Y:S01]  /*1b30*/  UIADD3 UR34, UP1, UPT, UR10, 0x100, URZ ;  /* 0x000001000a227890 */ /* 0x000fe2000ff3e0ff */
[----:B------:R-:W-:Y:S01]  /*1b40*/  UMOV UR4, URZ ;  /* 0x000000ff00047c82 */ /* 0x000fe20008000000 */
[----:B------:R-:W-:Y:S01]  /*1b50*/  UMOV UR5, URZ ;  /* 0x000000ff00057c82 */ /* 0x000fe20008000000 */
[----:B------:R-:W-:-:S02]  /*1b60*/  UIADD3.X UR33, UPT, UPT, UR4, 0x40004040, URZ, UP0, !UPT ;  /* 0x4000404004217890 */ /* 0x000fc400087fe4ff */
[----:B------:R-:W-:Y:S02]  /*1b70*/  UIADD3.X UR35, UPT, UPT, UR5, 0x40004040, URZ, UP1, !UPT ;  /* 0x4000404005237890 */ /* 0x000fe40008ffe4ff */
[----:B------:R-:W-:Y:S02]  /*1b80*/  UIADD3.64 UR4, UPT, UPT, UR32, 0x2, URZ ;  /* 0x0000000220047897 */ /* 0x000fe4000fffe0ff */
[----:B------:R-:W-:Y:S02]  /*1b90*/  UIADD3.64 UR16, UPT, UPT, UR34, 0x100, URZ ;  /* 0x0000010022107897 */ /* 0x000fe4000fffe0ff */
[----:B------:R-:W-:Y:S02]  /*1ba0*/  UIADD3.64 UR28, UPT, UPT, UR32, 0x4, URZ ;  /* 0x00000004201c7897 */ /* 0x000fe4000fffe0ff */
[----:B------:R-:W-:Y:S01]  /*1bb0*/  UIADD3.64 UR30, UPT, UPT, UR34, 0x200, URZ ;  /* 0x00000200221e7897 */ /* 0x000fe2000fffe0ff */
[----:B------:R-:W-:Y:S01]  /*1bc0*/  UMOV UR36, 0x0 ;  /* 0x0000000000247882 */ /* 0x000fe20000000000 */
[----:B------:R-:W-:Y:S01]  /*1bd0*/  UMOV UR37, 0x4210010 ;  /* 0x0421001000257882 */ /* 0x000fe20000000000 */
[----:B------:R-:W-:Y:S01]  /*1be0*/  UMOV UR7, 0x40004040 ;  /* 0x4000404000077882 */ /* 0x000fe20000000000 */
[----:B------:R-:W-:Y:S01]  /*1bf0*/  UMOV UR11, 0x40004040 ;  /* 0x40004040000b7882 */ /* 0x000fe20000000000 */
[----:B------:R-:W-:Y:S01]  /*1c00*/  UMOV UR38, 0x0 ;  /* 0x0000000000267882 */ /* 0x000fe20000000000 */
[----:B------:R-:W-:Y:S01]  /*1c10*/  UMOV UR39, 0x4210010 ;  /* 0x0421001000277882 */ /* 0x000fe20000000000 */
[----:B------:R-:W-:Y:S01]  /*1c20*/  UMOV UR40, 0x0 ;  /* 0x0000000000287882 */ /* 0x000fe20000000000 */
[----:B------:R-:W-:Y:S01]  /*1c30*/  UMOV UR41, 0x4210010 ;  /* 0x0421001000297882 */ /* 0x000fe20000000000 */
[----:B------:R2:W-:Y:S01]  /*1c40*/  UTCQMMA gdesc[UR6], gdesc[UR10], tmem[UR23], tmem[UR36], idesc[UR37], !UPT ;  /* 0x00ff240a060075ea */ /* 0x0005e2000f800317 */
[----:B------:R-:W-:Y:S01]  /*1c50*/  UMOV UR42, 0x0 ;  /* 0x00000000002a7882 */ /* 0x000fe20000000000 */
[----:B------:R-:W-:Y:S01]  /*1c60*/  UMOV UR43, 0x4210010 ;  /* 0x04210010002b7882 */ /* 0x000fe20000000000 */
[----:B------:R2:W-:Y:S01]  /*1c70*/  UTCQMMA gdesc[UR32], gdesc[UR34], tmem[UR23], tmem[UR38], idesc[UR39], UPT ;  /* 0x00ff2622200075ea */ /* 0x0005e2000b800317 */
[----:B------:R2:W-:Y:S01]  /*1c80*/  UTCQMMA gdesc[UR4], gdesc[UR16], tmem[UR23], tmem[UR40], idesc[UR41], UPT ;  /* 0x00ff2810040075ea */ /* 0x0005e2000b800317 */
[----:B------:R2:W-:Y:S01]  /*1c90*/  UTCQMMA gdesc[UR28], gdesc[UR30], tmem[UR23], tmem[UR42], idesc[UR43], UPT ;  /* 0x00ff2a1e1c0075ea */ /* 0x0005e2000b800317 */
[----:B------:R-:W-:Y:S01]  /*1ca0*/  NOP ;  /* 0x0000000000007918 */ /* 0x000fe20000000000 */
.L_x_59:
[----:B------:R-:W-:Y:S01]  /*1cb0*/  ELECT P0, URZ, PT ;  /* 0x0000000000ff782f */ /* 0x000fe20003800000 */
[----:B--2---:R-:W-:Y:S01]  /*1cc0*/  UMOV UR4, UR12 ;  /* 0x0000000c00047c82 */ /* 0x004fe20008000000 */
[----:B------:R-:W-:Y:S02]  /*1cd0*/  UMOV UR5, URZ ;  /* 0x000000ff00057c82 */ /* 0x000fe40008000000 */
[----:B------:R-:W-:-:S13]  /*1ce0*/  ISETP.LT.U32.AND P0, PT, R36, 0x20, P0 ;  /* 0x000000202400780c */ /* 0x000fda0000701070 */
[----:B------:R-:W-:Y:S01]  /*1cf0*/  VOTEU.ANY UP0, P0 ;  /* 0x0000000000ff7886 */ /* 0x000fe20000000100 */
[----:B------:R-:W-:Y:S01]  /*1d00*/  VOTEU.ANY UP1, P0 ;  /* 0x0000000000ff7886 */ /* 0x000fe20000020100 */
[----:B------:R-:W-:-:S03]  /*1d10*/  ISETP.GE.U32.AND P0, PT, R8, 0x81, PT ;  /* 0x000000810800780c */ /* 0x000fc60003f06070 */
[----:B------:R-:W-:Y:S02]  /*1d20*/  @UP0 UMOV UR4, UR4 ;  /* 0x0000000400040c82 */ /* 0x000fe40008000000 */
[----:B------:R2:W-:Y:S01]  /*1d30*/  @UP1 UTCBAR [UR4], URZ ;  /* 0x000000ff040013e9 */ /* 0x0005e200080000ff */
[----:B------:R-:W-:Y:S06]  /*1d40*/  BAR.SYNC.DEFER_BLOCKING 0x0 ;  /* 0x0000000000007b1d */ /* 0x000fec0000010000 */
[----:B------:R-:W3:Y:S02]  /*1d50*/  SYNCS.PHASECHK.TRANS64.TRYWAIT P1, [UR8+0x12020], RZ ;  /* 0x012020ffff0075a7 */ /* 0x000ee40008021108 */
[----:B--23--:R-:W-:Y:S05]  /*1d60*/  @!P1 BRA `(.L_x_60) ;  /* 0x0000000c00309947 */ /* 0x00cfea0003800000 */
.L_x_75:
[----:B------:R-:W-:Y:S01]  /*1d70*/  UMOV UR4, URZ ;  /* 0x000000ff00047c82 */ /* 0x000fe20008000000 */
[----:B------:R-:W-:Y:S05]  /*1d80*/  @!P0 BRA `(.L_x_57) ;  /* 0x0000000400588947 */ /* 0x000fea0003800000 */
[----:B------:R-:W2:Y:S01]  /*1d90*/  LDCU UR29, c[0x0][0x3a0] ;  /* 0x00007400ff1d77ac */ /* 0x000ea20008000800 */
[----:B------:R-:W-:Y:S01]  /*1da0*/  UMOV UR9, 0x1 ;  /* 0x0000000100097882 */ /* 0x000fe20000000000 */
[----:B------:R-:W-:-:S05]  /*1db0*/  UMOV UR14, 0x80 ;  /* 0x00000080000e7882 */ /* 0x000fca0000000000 */
.L_x_64:
[----:B------:R-:W-:Y:S01]  /*1dc0*/  BAR.SYNC.DEFER_BLOCKING 0x0 ;  /* 0x0000000000007b1d */ /* 0x000fe20000010000 */
[----:B------:R-:W-:Y:S01]  /*1dd0*/  ULEA UR28, UR9, UR8, 0x3 ;  /* 0x00000008091c7291 */ /* 0x000fe2000f8e18ff */
[----:B------:R-:W-:Y:S01]  /*1de0*/  @!P3 IMAD.MOV.U32 R2, RZ, RZ, 0x6000 ;  /* 0x00006000ff02b424 */ /* 0x000fe200078e00ff */
[----:B------:R-:W-:Y:S01]  /*1df0*/  ELECT P1, URZ, PT ;  /* 0x0000000000ff782f */ /* 0x000fe20003820000 */
[----:B------:R-:W-:-:S03]  /*1e00*/  ULEA UR12, UR9, UR8, 0xd ;  /* 0x00000008090c7291 */ /* 0x000fc6000f8e68ff */
[----:B------:R-:W-:Y:S02]  /*1e10*/  ISETP.LT.U32.AND P1, PT, R36, 0x20, P1 ;  /* 0x000000202400780c */ /* 0x000fe40000f21070 */
[----:B------:R-:W-:Y:S01]  /*1e20*/  ELECT P0, URZ, PT ;  /* 0x0000000000ff782f */ /* 0x000fe20003800000 */
[----:B------:R-:W-:-:S03]  /*1e30*/  UIADD3 UR12, UPT, UPT, UR12, 0xc000, URZ ;  /* 0x0000c0000c0c7890 */ /* 0x000fc6000fffe0ff */
[----:B------:R-:W-:Y:S01]  /*1e40*/  ISETP.LT.U32.AND P0, PT, R36, 0x20, P0 ;  /* 0x000000202400780c */ /* 0x000fe20000701070 */
[----:B------:R-:W-:Y:S01]  /*1e50*/  ULEA UR16, UR9, UR8, 0xe ;  /* 0x0000000809107291 */ /* 0x000fe2000f8e70ff */
[----:B------:R-:W-:Y:S01]  /*1e60*/  UMOV UR19, UR14 ;  /* 0x0000000e00137c82 */ /* 0x000fe20008000000 */
[----:B------:R-:W-:-:S04]  /*1e70*/  USHF.L.U32 UR5, UR4, 0x1f, URZ ;  /* 0x0000001f04057899 */ /* 0x000fc800080006ff */
[----:B------:R-:W-:Y:S01]  /*1e80*/  VOTEU.ANY UP0, P1 ;  /* 0x0000000000ff7886 */ /* 0x000fe20000800100 */
[----:B------:R3:W-:Y:S04]  /*1e90*/  @!P3 SYNCS.ARRIVE.TRANS64 RZ, [UR28+0x12000], R2 ;  /* 0x01200002ffffb9a7 */ /* 0x0007e8000800001c */
[----:B------:R-:W-:Y:S01]  /*1ea0*/  @UP0 UIADD3 UR13, UPT, UPT, UR28, 0x12000, URZ ;  /* 0x000120001c0d0890 */ /* 0x000fe2000fffe0ff */
[----:B------:R-:W-:Y:S01]  /*1eb0*/  VOTEU.ANY UP0, P1 ;  /* 0x0000000000ff7886 */ /* 0x000fe20000800100 */
[----:B------:R-:W-:Y:S01]  /*1ec0*/  BAR.SYNC.DEFER_BLOCKING 0x0 ;  /* 0x0000000000007b1d */ /* 0x000fe20000010000 */
[----:B---3--:R-:W-:-:S05]  /*1ed0*/  IMAD.U32 R2, RZ, RZ, UR5 ;  /* 0x00000005ff027e24 */ /* 0x008fca000f8e00ff */
[----:B------:R-:W-:-:S05]  /*1ee0*/  VOTEU.ANY UP1, P0 ;  /* 0x0000000000ff7886 */ /* 0x000fca0000020100 */
[----:B------:R-:W-:Y:S01]  /*1ef0*/  @UP1 UIADD3 UR17, UPT, UPT, UR28, 0x12000, URZ ;  /* 0x000120001c111890 */ /* 0x000fe2000fffe0ff */
[----:B------:R-:W-:Y:S01]  /*1f00*/  VOTEU.ANY UP1, P0 ;  /* 0x0000000000ff7886 */ /* 0x000fe20000020100 */
[----:B------:R3:W-:Y:S01]  /*1f10*/  @UP0 UTMALDG.2D [UR12], [UR24] ;  /* 0x0000000c180005b4 */ /* 0x0007e20008008000 */
[----:B------:R-:W-:Y:S01]  /*1f20*/  UISETP.NE.U32.AND UP0, UPT, UR22, URZ, UPT ;  /* 0x000000ff1600728c */ /* 0x000fe2000bf05070 */
[----:B------:R4:W-:Y:S06]  /*1f30*/  MEMBAR.ALL.CTA ;  /* 0x0000000000007992 */ /* 0x0009ec0000008000 */
[----:B----4-:R-:W4:Y:S02]  /*1f40*/  FENCE.VIEW.ASYNC.S ;  /* 0x00000000000073c6 */ /* 0x010f240000000000 */
[----:B----4-:R-:W-:Y:S06]  /*1f50*/  BAR.SYNC.DEFER_BLOCKING 0x0 ;  /* 0x0000000000007b1d */ /* 0x010fec0000010000 */
[----:B------:R3:W-:Y:S02]  /*1f60*/  @UP1 UTMALDG.2D [UR16], [UR26] ;  /* 0x000000101a0015b4 */ /* 0x0007e40008008000 */
[----:B------:R-:W-:Y:S06]  /*1f70*/  BAR.SYNC.DEFER_BLOCKING 0x0 ;  /* 0x0000000000007b1d */ /* 0x000fec0000010000 */
[----:B------:R-:W4:Y:S02]  /*1f80*/  SYNCS.PHASECHK.TRANS64.TRYWAIT P0, [UR28+0x12000], R2 ;  /* 0x01200002ff0075a7 */ /* 0x000f24000800111c */
[----:B---34-:R-:W-:Y:S05]  /*1f90*/  @!P0 BRA `(.L_x_61) ;  /* 0x0000000800b08947 */ /* 0x018fea0003800000 */
.L_x_76:
        /* <DEDUP_REMOVED lines=11> */
[----:B------:R-:W-:Y:S02]  /*2050*/  UIADD3 UR6, UP0, UPT, UR16, 0x2, URZ ;  /* 0x0000000210067890 */ /* 0x000fe4000ff1e0ff */
[----:B------:R-:W-:Y:S02]  /*2060*/  UIADD3 UR32, UP1, UPT, UR30, 0x100, URZ ;  /* 0x000001001e207890 */ /* 0x000fe4000ff3e0ff */
[----:B------:R-:W-:Y:S02]  /*2070*/  UIADD3 UR34, UP2, UPT, UR16, 0x4, URZ ;  /* 0x0000000410227890 */ /* 0x000fe4000ff5e0ff */
[----:B------:R-:W-:Y:S02]  /*2080*/  UIADD3 UR36, UP3, UPT, UR30, 0x200, URZ ;  /* 0x000002001e247890 */ /* 0x000fe4000ff7e0ff */
[----:B------:R-:W-:-:S02]  /*2090*/  UIADD3.X UR7, UPT, UPT, UR17, URZ, URZ, UP0, !UPT ;  /* 0x000000ff11077290 */ /* 0x000fc400087fe4ff */
[----:B------:R-:W-:Y:S02]  /*20a0*/  UIADD3.X UR33, UPT, UPT, UR31, URZ, URZ, UP1, !UPT ;  /* 0x000000ff1f217290 */ /* 0x000fe40008ffe4ff */
[----:B------:R-:W-:Y:S02]  /*20b0*/  UIADD3.X UR35, UPT, UPT, UR17, URZ, URZ, UP2, !UPT ;  /* 0x000000ff11237290 */ /* 0x000fe400097fe4ff */
[----:B------:R-:W-:Y:S01]  /*20c0*/  UIADD3.X UR37, UPT, UPT, UR31, URZ, URZ, UP3, !UPT ;  /* 0x000000ff1f257290 */ /* 0x000fe20009ffe4ff */
        /* <DEDUP_REMOVED lines=8> */
[----:B------:R3:W-:Y:S01]  /*2150*/  UTCQMMA gdesc[UR10], gdesc[UR12], tmem[UR23], tmem[UR38], idesc[UR39], UPT ;  /* 0x00ff260c0a0075ea */ /* 0x0007e2000b800317 */
[----:B------:R-:W-:Y:S01]  /*2160*/  UMOV UR44, 0x0 ;  /* 0x00000000002c7882 */ /* 0x000fe20000000000 */
[----:B------:R-:W-:Y:S01]  /*2170*/  UMOV UR45, 0x4210010 ;  /* 0x04210010002d7882 */ /* 0x000fe20000000000 */
[----:B------:R3:W-:Y:S01]  /*2180*/  UTCQMMA gdesc[UR16], gdesc[UR30], tmem[UR23], tmem[UR40], idesc[UR41], UPT ;  /* 0x00ff281e100075ea */ /* 0x0007e2000b800317 */
[----:B------:R3:W-:Y:S01]  /*2190*/  UTCQMMA gdesc[UR6], gdesc[UR32], tmem[UR23], tmem[UR42], idesc[UR43], UPT ;  /* 0x00ff2a20060075ea */ /* 0x0007e2000b800317 */
[----:B------:R3:W-:Y:S01]  /*21a0*/  UTCQMMA gdesc[UR34], gdesc[UR36], tmem[UR23], tmem[UR44], idesc[UR45], UPT ;  /* 0x00ff2c24220075ea */ /* 0x0007e2000b800317 */
[----:B------:R-:W-:Y:S01]  /*21b0*/  NOP ;  /* 0x0000000000007918 */ /* 0x000fe20000000000 */
.L_x_62:
[----:B------:R-:W-:Y:S01]  /*21c0*/  ELECT P0, URZ, PT ;  /* 0x0000000000ff782f */ /* 0x000fe20003800000 */
[----:B---3--:R-:W-:-:S03]  /*21d0*/  UIADD3 UR6, UPT, UPT, UR28, 0x12020, URZ ;  /* 0x000120201c067890 */ /* 0x008fc6000fffe0ff */
[----:B------:R-:W-:Y:S01]  /*21e0*/  ISETP.LT.U32.AND P0, PT, R36, 0x20, P0 ;  /* 0x000000202400780c */ /* 0x000fe20000701070 */
[----:B------:R-:W-:-:S12]  /*21f0*/  UMOV UR7, URZ ;  /* 0x000000ff00077c82 */ /* 0x000fd80008000000 */
[----:B------:R-:W-:Y:S01]  /*2200*/  VOTEU.ANY UP0, P0 ;  /* 0x0000000000ff7886 */ /* 0x000fe20000000100 */
[----:B------:R-:W-:-:S04]  /*2210*/  VOTEU.ANY UP1, P0 ;  /* 0x0000000000ff7886 */ /* 0x000fc80000020100 */
[----:B------:R-:W-:Y:S02]  /*2220*/  @UP0 UMOV UR6, UR6 ;  /* 0x0000000600060c82 */ /* 0x000fe40008000000 */
[----:B------:R3:W-:Y:S01]  /*2230*/  @UP1 UTCBAR [UR6], URZ ;  /* 0x000000ff060013e9 */ /* 0x0007e200080000ff */
[----:B------:R-:W-:Y:S06]  /*2240*/  BAR.SYNC.DEFER_BLOCKING 0x0 ;  /* 0x0000000000007b1d */ /* 0x000fec0000010000 */
[----:B------:R-:W4:Y:S02]  /*2250*/  SYNCS.PHASECHK.TRANS64.TRYWAIT P0, [UR28+0x12020], R2 ;  /* 0x01202002ff0075a7 */ /* 0x000f24000800111c */
[----:B---34-:R-:W-:Y:S05]  /*2260*/  @!P0 BRA `(.L_x_63) ;  /* 0x0000000800088947 */ /* 0x018fea0003800000 */
.L_x_77:
[----:B------:R-:W-:Y:S02]  /*2270*/  UIADD3 UR9, UPT, UPT, UR9, 0x1, URZ ;  /* 0x0000000109097890 */ /* 0x000fe4000fffe0ff */
[----:B------:R-:W-:Y:S02]  /*2280*/  UIADD3 UR14, UPT, UPT, UR14, 0x80, URZ ;  /* 0x000000800e0e7890 */ /* 0x000fe4000fffe0ff */
[----:B------:R-:W-:-:S04]  /*2290*/  UISETP.NE.U32.AND UP0, UPT, UR9, 0x3, UPT ;  /* 0x000000030900788c */ /* 0x000fc8000bf05070 */
[----:B------:R-:W-:Y:S02]  /*22a0*/  USEL UR5, URZ, 0x1, UP0 ;  /* 0x00000001ff057887 */ /* 0x000fe40008000000 */
[----:B------:R-:W-:Y:S02]  /*22b0*/  USEL UR9, UR9, URZ, UP0 ;  /* 0x000000ff09097287 */ /* 0x000fe40008000000 */
[----:B--2---:R-:W-:Y:S02]  /*22c0*/  UISETP.GE.AND UP0, UPT, UR14, UR29, UPT ;  /* 0x0000001d0e00728c */ /* 0x004fe4000bf06270 */
[----:B------:R-:W-:-:S07]  /*22d0*/  ULOP3.LUT UR4, UR4, UR5, URZ, 0x3c, !UPT ;  /* 0x0000000504047292 */ /* 0x000fce000f8e3cff */
[----:B------:R-:W-:Y:S05]  /*22e0*/  BRA.U !UP0, `(.L_x_64) ;  /* 0xfffffff908b47547 */ /* 0x000fea000b83ffff */
.L_x_57:
[----:B---34-:R-:W-:Y:S01]  /*22f0*/  BAR.SYNC.DEFER_BLOCKING 0x0 ;  /* 0x0000000000007b1d */ /* 0x018fe20000010000 */
[C---:B------:R-:W-:Y:S02]  /*2300*/  IMAD.SHL.U32 R2, R0.reuse, 0x40, RZ ;  /* 0x0000004000027824 */ /* 0x040fe400078e00ff */
[C---:B------:R-:W-:Y:S02]  /*2310*/  IMAD.SHL.U32 R3, R0.reuse, 0x10, RZ ;  /* 0x0000001000037824 */ /* 0x040fe400078e00ff */
[----:B-----5:R-:W-:Y:S01]  /*2320*/  IMAD.SHL.U32 R4, R0, 0x2, RZ ;  /* 0x0000000200047824 */ /* 0x020fe200078e00ff */
[----:B------:R-:W-:Y:S04]  /*2330*/  BSSY.RECONVERGENT B3, `(.L_x_65) ;  /* 0x0000004000037945 */ /* 0x000fe80003800200 */
[----:B------:R-:W-:Y:S05]  /*2340*/  @P3 BRA `(.L_x_66) ;  /* 0x0000000000083947 */ /* 0x000fea0003800000 */
[----:B------:R-:W2:Y:S02]  /*2350*/  SYNCS.CCTL.IV [UR8+0x12000] ;  /* 0x01200000ff0079b1 */ /* 0x000ea40008000008 */
[----:B--2---:R-:W2:Y:S02]  /*2360*/  SYNCS.CCTL.IV [UR8+0x12020] ;  /* 0x01202000ff0079b1 */ /* 0x004ea40008000008 */
.L_x_66:
[----:B------:R-:W-:Y:S05]  /*2370*/  BSYNC.RECONVERGENT B3 ;  /* 0x0000000000037941 */ /* 0x000fea0003800200 */
.L_x_65:
[----:B--2---:R-:W-:Y:S06]  /*2380*/  BAR.SYNC.DEFER_BLOCKING 0x0 ;  /* 0x0000000000007b1d */ /* 0x004fec0000010000 */
[----:B------:R-:W-:Y:S04]  /*2390*/  BSSY.RECONVERGENT B3, `(.L_x_67) ;  /* 0x0000004000037945 */ /* 0x000fe80003800200 */
[----:B------:R-:W-:Y:S05]  /*23a0*/  @P3 BRA `(.L_x_68) ;  /* 0x0000000000083947 */ /* 0x000fea0003800000 */
[----:B------:R-:W2:Y:S02]  /*23b0*/  SYNCS.CCTL.IV [UR8+0x12008] ;  /* 0x01200800ff0079b1 */ /* 0x000ea40008000008 */
[----:B--2---:R-:W2:Y:S02]  /*23c0*/  SYNCS.CCTL.IV [UR8+0x12028] ;  /* 0x01202800ff0079b1 */ /* 0x004ea40008000008 */
.L_x_68:
[----:B------:R-:W-:Y:S05]  /*23d0*/  BSYNC.RECONVERGENT B3 ;  /* 0x0000000000037941 */ /* 0x000fea0003800200 */
.L_x_67:
[----:B--2---:R-:W-:Y:S06]  /*23e0*/  BAR.SYNC.DEFER_BLOCKING 0x0 ;  /* 0x0000000000007b1d */ /* 0x004fec0000010000 */
[----:B------:R-:W-:Y:S04]  /*23f0*/  BSSY.RECONVERGENT B3, `(.L_x_69) ;  /* 0x0000004000037945 */ /* 0x000fe80003800200 */
[----:B------:R-:W-:Y:S05]  /*2400*/  @P3 BRA `(.L_x_70) ;  /* 0x0000000000083947 */ /* 0x000fea0003800000 */
[----:B------:R-:W2:Y:S02]  /*2410*/  SYNCS.CCTL.IV [UR8+0x12010] ;  /* 0x01201000ff0079b1 */ /* 0x000ea40008000008 */
[----:B--2---:R-:W2:Y:S02]  /*2420*/  SYNCS.CCTL.IV [UR8+0x12030] ;  /* 0x01203000ff0079b1 */ /* 0x004ea40008000008 */
.L_x_70:
[----:B------:R-:W-:Y:S05]  /*2430*/  BSYNC.RECONVERGENT B3 ;  /* 0x0000000000037941 */ /* 0x000fea0003800200 */
.L_x_69:
[----:B------:R-:W-:Y:S01]  /*2440*/  USHF.L.U32 UR4, UR22, 0x15, URZ ;  /* 0x0000001516047899 */ /* 0x000fe200080006ff */
[----:B------:R-:W-:Y:S01]  /*2450*/  SHF.R.U32.HI R5, RZ, 0x1, R0 ;  /* 0x00000001ff057819 */ /* 0x000fe20000011600 */
[----:B------:R-:W-:Y:S01]  /*2460*/  USHF.L.U32 UR22, UR22, 0x4, URZ ;  /* 0x0000000416167899 */ /* 0x000fe200080006ff */
[----:B------:R-:W-:Y:S01]  /*2470*/  LOP3.LUT R2, R2, 0x1800, RZ, 0xc0, !PT ;  /* 0x0000180002027812 */ /* 0x000fe200078ec0ff */
[----:B------:R-:W-:Y:S01]  /*2480*/  ULOP3.LUT UR4, UR4, 0x600000, URZ, 0xc0, !UPT ;  /* 0x0060000004047892 */ /* 0x000fe2000f8ec0ff */
[----:B------:R-:W-:Y:S01]  /*2490*/  LOP3.LUT R4, R4, 0x20, RZ, 0xc0, !PT ;  /* 0x0000002004047812 */ /* 0x000fe200078ec0ff */
[----:B------:R-:W-:Y:S01]  /*24a0*/  ULOP3.LUT UR22, UR22, 0x40, URZ, 0xc0, !UPT ;  /* 0x0000004016167892 */ /* 0x000fe2000f8ec0ff */
[----:B------:R-:W-:Y:S01]  /*24b0*/  LOP3.LUT R2, R2, 0x70, R3, 0xf8, !PT ;  /* 0x0000007002027812 */ /* 0x000fe200078ef803 */
[----:B------:R-:W-:Y:S01]  /*24c0*/  IMAD.SHL.U32 R0, R0, 0x80, RZ ;  /* 0x0000008000007824 */ /* 0x000fe200078e00ff */
[----:B------:R-:W-:Y:S01]  /*24d0*/  LOP3.LUT R5, R4, 0x40, R5, 0xf8, !PT ;  /* 0x0000004004057812 */ /* 0x000fe200078ef805 */
[----:B------:R-:W-:Y:S01]  /*24e0*/  UIADD3 UR4, UPT, UPT, UR22, UR4, UR23 ;  /* 0x0000000416047290 */ /* 0x000fe2000fffe017 */
[----:B------:R-:W-:-:S02]  /*24f0*/  ELECT P0, URZ, PT ;  /* 0x0000000000ff782f */ /* 0x000fc40003800000 */
[----:B------:R-:W-:Y:S01]  /*2500*/  LOP3.LUT R5, R2, R5, RZ, 0x3c, !PT ;  /* 0x0000000502057212 */ /* 0x000fe200078e3cff */
[----:B------:R-:W-:Y:S01]  /*2510*/  UMOV UR9, UR18 ;  /* 0x0000001200097c82 */ /* 0x000fe20008000000 */
[----:B------:R-:W-:Y:S01]  /*2520*/  UMOV UR10, UR15 ;  /* 0x0000000f000a7c82 */ /* 0x000fe20008000000 */
[----:B------:R-:W-:Y:S02]  /*2530*/  ISETP.LT.U32.AND P0, PT, R36, 0x20, P0 ;  /* 0x000000202400780c */ /* 0x000fe40000701070 */
[----:B------:R-:W-:Y:S02]  /*2540*/  LOP3.LUT R0, R5, 0x780, R0, 0xf8, !PT ;  /* 0x0000078005007812 */ /* 0x000fe400078ef800 */
[----:B------:R-:W-:Y:S01]  /*2550*/  LDTM.16dp32bit_t0_t15.x32 R4, tmem[UR4] ;  /* 0x00000004000479ee */ /* 0x000fe20008a80000 */
[----:B------:R-:W3:Y:S01]  /*2560*/  LDTM.16dp32bit_t16_t31.x32 R4, tmem[UR4+0x20] ;  /* 0x00002004000479ee */ /* 0x000ee20008aa0000 */
[----:B------:R-:W-:Y:S01]  /*2570*/  NOP ;  /* 0x0000000000007918 */ /* 0x000fe20000000000 */
[----:B------:R-:W-:-:S06]  /*2580*/  LOP3.LUT R2, R0, 0x10, RZ, 0x3c, !PT ;  /* 0x0000001000027812 */ /* 0x000fcc00078e3cff */
[----:B---3--:R-:W-:Y:S01]  /*2590*/  VOTEU.ANY UP1, P0 ;  /* 0x0000000000ff7886 */ /* 0x008fe20000020100 */
[----:B------:R-:W-:Y:S01]  /*25a0*/  VOTEU.ANY UP0, P0 ;  /* 0x0000000000ff7886 */ /* 0x000fe20000000100 */
[----:B------:R-:W-:Y:S02]  /*25b0*/  F2FP.SATFINITE.E4M3.F32.PACK_AB_MERGE_C R6, R7, R6, RZ ;  /* 0x000000060706723e */ /* 0x000fe400048070ff */
[----:B------:R-:W-:Y:S02]  /*25c0*/  F2FP.SATFINITE.E4M3.F32.PACK_AB_MERGE_C R10, R11, R10, RZ ;  /* 0x0000000a0b0a723e */ /* 0x000fe400048070ff */
[----:B------:R-:W-:Y:S02]  /*25d0*/  F2FP.SATFINITE.E4M3.F32.PACK_AB_MERGE_C R14, R15, R14, RZ ;  /* 0x0000000e0f0e723e */ /* 0x000fe400048070ff */
[----:B------:R-:W-:Y:S02]  /*25e0*/  F2FP.SATFINITE.E4M3.F32.PACK_AB_MERGE_C R7, R19, R18, RZ ;  /* 0x000000121307723e */ /* 0x000fe400048070ff */
[----:B------:R-:W-:-:S02]  /*25f0*/  F2FP.SATFINITE.E4M3.F32.PACK_AB_MERGE_C R22, R23, R22, RZ ;  /* 0x000000161716723e */ /* 0x000fc400048070ff */
[----:B------:R-:W-:Y:S02]  /*2600*/  F2FP.SATFINITE.E4M3.F32.PACK_AB_MERGE_C R26, R27, R26, RZ ;  /* 0x0000001a1b1a723e */ /* 0x000fe400048070ff */
[----:B------:R-:W-:Y:S02]  /*2610*/  F2FP.SATFINITE.E4M3.F32.PACK_AB_MERGE_C R30, R31, R30, RZ ;  /* 0x0000001e1f1e723e */ /* 0x000fe400048070ff */
[----:B------:R-:W-:Y:S02]  /*2620*/  F2FP.SATFINITE.E4M3.F32.PACK_AB_MERGE_C R34, R35, R34, RZ ;  /* 0x000000222322723e */ /* 0x000fe400048070ff */
[----:B------:R-:W-:Y:S02]  /*2630*/  F2FP.SATFINITE.E4M3.F32.PACK_AB_MERGE_C R4, R5, R4, R6 ;  /* 0x000000040504723e */ /* 0x000fe40004807006 */
[----:B------:R-:W-:Y:S02]  /*2640*/  F2FP.SATFINITE.E4M3.F32.PACK_AB_MERGE_C R5, R9, R8, R10 ;  /* 0x000000080905723e */ /* 0x000fe4000480700a */
[----:B------:R-:W-:-:S02]  /*2650*/  F2FP.SATFINITE.E4M3.F32.PACK_AB_MERGE_C R6, R13, R12, R14 ;  /* 0x0000000c0d06723e */ /* 0x000fc4000480700e */
[----:B------:R-:W-:Y:S02]  /*2660*/  F2FP.SATFINITE.E4M3.F32.PACK_AB_MERGE_C R7, R17, R16, R7 ;  /* 0x000000101107723e */ /* 0x000fe40004807007 */
[----:B------:R-:W-:Y:S02]  /*2670*/  F2FP.SATFINITE.E4M3.F32.PACK_AB_MERGE_C R20, R21, R20, R22 ;  /* 0x000000141514723e */ /* 0x000fe40004807016 */
[----:B------:R-:W-:Y:S01]  /*2680*/  F2FP.SATFINITE.E4M3.F32.PACK_AB_MERGE_C R21, R25, R24, R26 ;  /* 0x000000181915723e */ /* 0x000fe2000480701a */
[----:B--2---:R2:W-:Y:S01]  /*2690*/  STS.128 [R0+UR8], R4 ;  /* 0x0000000400007988 */ /* 0x0045e20008000c08 */
[----:B------:R-:W-:Y:S02]  /*26a0*/  F2FP.SATFINITE.E4M3.F32.PACK_AB_MERGE_C R22, R29, R28, R30 ;  /* 0x0000001c1d16723e */ /* 0x000fe4000480701e */
[----:B------:R-:W-:-:S05]  /*26b0*/  F2FP.SATFINITE.E4M3.F32.PACK_AB_MERGE_C R23, R33, R32, R34 ;  /* 0x000000202117723e */ /* 0x000fca0004807022 */
[----:B------:R2:W-:Y:S01]  /*26c0*/  STS.128 [R2+UR8], R20 ;  /* 0x0000001402007988 */ /* 0x0005e20008000c08 */
[----:B------:R3:W-:Y:S06]  /*26d0*/  MEMBAR.ALL.CTA ;  /* 0x0000000000007992 */ /* 0x0007ec0000008000 */
[----:B---3--:R-:W3:Y:S02]  /*26e0*/  FENCE.VIEW.ASYNC.S ;  /* 0x00000000000073c6 */ /* 0x008ee40000000000 */
[----:B---3--:R-:W-:Y:S06]  /*26f0*/  BAR.SYNC.DEFER_BLOCKING 0x0 ;  /* 0x0000000000007b1d */ /* 0x008fec0000010000 */
[----:B------:R2:W-:Y:S01]  /*2700*/  @UP1 UTMASTG.2D [UR8], [UR20] ;  /* 0x00000008140013b5 */ /* 0x0005e20008008000 */
[----:B------:R0:W-:Y:S01]  /*2710*/  UTMACMDFLUSH ;  /* 0x00000000000079b7 */ /* 0x0001e20000000000 */
[----:B------:R-:W-:-:S04]  /*2720*/  DEPBAR.LE SB0, 0x0 ;  /* 0x000080000000791a */ /* 0x000fc80000000000 */
[----:B------:R-:W-:Y:S08]  /*2730*/  BAR.SYNC.DEFER_BLOCKING 0x0 ;  /* 0x0000000000007b1d */ /* 0x000ff00000010000 */
[----:B------:R-:W-:Y:S06]  /*2740*/  BAR.SYNC.DEFER_BLOCKING 0x0 ;  /* 0x0000000000007b1d */ /* 0x000fec0000010000 */
[----:B--2---:R-:W-:Y:S05]  /*2750*/  @P2 BRA `(.L_x_71) ;  /* 0x0000000000a02947 */ /* 0x004fea0003800000 */
[----:B------:R-:W2:Y:S01]  /*2760*/  S2UR UR5, SR_CgaCtaId ;  /* 0x00000000000579c3 */ /* 0x000ea20000008800 */
[----:B------:R-:W-:Y:S01]  /*2770*/  NOP ;  /* 0x0000000000007918 */ /* 0x000fe20000000000 */
[----:B------:R-:W-:Y:S01]  /*2780*/  UMOV UR4, 0x50 ;  /* 0x0000005000047882 */ /* 0x000fe20000000000 */
[----:B------:R-:W-:Y:S02]  /*2790*/  IMAD.U32 R0, RZ, RZ, UR23 ;  /* 0x00000017ff007e24 */ /* 0x000fe4000f8e00ff */
[----:B------:R-:W-:Y:S02]  /*27a0*/  IMAD.MOV.U32 R3, RZ, RZ, 0xf ;  /* 0x0000000fff037424 */ /* 0x000fe400078e00ff */
[----:B------:R-:W-:Y:S01]  /*27b0*/  IMAD.MOV.U32 R7, RZ, RZ, 0x1 ;  /* 0x00000001ff077424 */ /* 0x000fe200078e00ff */
[----:B------:R-:W-:-:S04]  /*27c0*/  LOP3.LUT R0, R0, 0xffff, RZ, 0xc0, !PT ;  /* 0x0000ffff00007812 */ /* 0x000fc800078ec0ff */
[----:B------:R-:W-:-:S05]  /*27d0*/  SHF.R.U32.HI R0, RZ, 0x5, R0 ;  /* 0x00000005ff007819 */ /* 0x000fca0000011600 */
[----:B------:R-:W-:Y:S01]  /*27e0*/  VIADD R2, R0, 0x10 ;  /* 0x0000001000027836 */ /* 0x000fe20000000000 */
[----:B------:R-:W-:Y:S01]  /*27f0*/  SHF.L.U32 R0, R3, R0, RZ ;  /* 0x0000000003007219 */ /* 0x000fe200000006ff */
[----:B--2---:R-:W-:-:S03]  /*2800*/  ULEA UR6, UR5, UR4, 0x18 ;  /* 0x0000000405067291 */ /* 0x004fc6000f8ec0ff */
[----:B------:R-:W-:-:S04]  /*2810*/  SHF.L.U32 R3, R7, R2, RZ ;  /* 0x0000000207037219 */ /* 0x000fc800000006ff */
[----:B------:R-:W-:Y:S02]  /*2820*/  LOP3.LUT R0, R3, R0, RZ, 0xfc, !PT ;  /* 0x0000000003007212 */ /* 0x000fe400078efcff */
[----:B------:R-:W2:Y:S02]  /*2830*/  LDS R5, [UR6] ;  /* 0x00000006ff057984 */ /* 0x000ea40008000800 */
[C---:B------:R-:W-:Y:S02]  /*2840*/  LOP3.LUT R2, R0.reuse, 0xffff, RZ, 0xc0, !PT ;  /* 0x0000ffff00027812 */ /* 0x040fe400078ec0ff */
[----:B--2---:R-:W-:-:S04]  /*2850*/  LOP3.LUT R3, R0, 0xffff, R5, 0x80, !PT ;  /* 0x0000ffff00037812 */ /* 0x004fc800078e8005 */
[----:B------:R-:W-:-:S13]  /*2860*/  ISETP.NE.AND P0, PT, R3, R2, PT ;  /* 0x000000020300720c */ /* 0x000fda0003f05270 */
[----:B------:R-:W-:Y:S05]  /*2870*/  @P0 BRA `(.L_x_72) ;  /* 0x0000000000500947 */ /* 0x000fea0003800000 */
[----:B------:R-:W-:Y:S02]  /*2880*/  SHF.R.U32.HI R5, RZ, 0x10, R5 ;  /* 0x00000010ff057819 */ /* 0x000fe40000011605 */
[----:B------:R-:W-:-:S04]  /*2890*/  SHF.R.U32.HI R2, RZ, 0x10, R0 ;  /* 0x00000010ff027819 */ /* 0x000fc80000011600 */
[----:B------:R-:W-:-:S04]  /*28a0*/  LOP3.LUT R5, R5, R2, RZ, 0xc0, !PT ;  /* 0x0000000205057212 */ /* 0x000fc800078ec0ff */
[----:B------:R-:W-:-:S13]  /*28b0*/  ISETP.NE.AND P0, PT, R5, R2, PT ;  /* 0x000000020500720c */ /* 0x000fda0003f05270 */
[----:B------:R-:W-:Y:S05]  /*28c0*/  @P0 BRA `(.L_x_73) ;  /* 0x0000000000300947 */ /* 0x000fea0003800000 */
[----:B------:R-:W-:Y:S01]  /*28d0*/  R2UR UR4, R0 ;  /* 0x00000000000472ca */ /* 0x000fe200000e0000 */
[----:B------:R-:W-:Y:S01]  /*28e0*/  VOTEU.ANY UR5, UPT, PT ;  /* 0x0000000000057886 */ /* 0x000fe200038e0100 */
[----:B------:R-:W2:Y:S01]  /*28f0*/  S2R R0, SR_LANEID ;  /* 0x0000000000007919 */ /* 0x000ea20000000000 */
[----:B------:R-:W-:-:S10]  /*2900*/  UFLO.U32 UR5, UR5 ;  /* 0x00000005000572bd */ /* 0x000fd400080e0000 */
[----:B------:R-:W-:-:S06]  /*2910*/  ULOP3.LUT UR4, URZ, UR4, URZ, 0x33, !UPT ;  /* 0x00000004ff047292 */ /* 0x000fcc000f8e33ff */
[----:B------:R-:W-:-:S04]  /*2920*/  IMAD.U32 R2, RZ, RZ, UR4 ;  /* 0x00000004ff027e24 */ /* 0x000fc8000f8e00ff */
[----:B------:R-:W3:Y:S02]  /*2930*/  REDUX UR7, R2 ;  /* 0x00000000020773c4 */ /* 0x000ee40000000000 */
[----:B------:R4:W-:Y:S01]  /*2940*/  UTCATOMSWS.AND URZ, UR4 ;  /* 0x0000000400ff79e3 */ /* 0x0009e20008000000 */
[----:B--2---:R-:W-:Y:S01]  /*2950*/  ISETP.EQ.U32.AND P0, PT, R0, UR5, PT ;  /* 0x0000000500007c0c */ /* 0x004fe2000bf02070 */
[----:B---3--:R-:W-:-:S12]  /*2960*/  IMAD.U32 R0, RZ, RZ, UR7 ;  /* 0x00000007ff007e24 */ /* 0x008fd8000f8e00ff */
[----:B------:R4:W-:Y:S01]  /*2970*/  @P0 ATOMS.AND RZ, [UR6], R0 ;  /* 0x00000000ffff098c */ /* 0x0009e2000a800006 */
[----:B------:R-:W-:Y:S05]  /*2980*/  BRA `(.L_x_71) ;  /* 0x0000000000147947 */ /* 0x000fea0003800000 */
.L_x_73:
[----:B------:R-:W-:-:S07]  /*2990*/  MOV R2, 0x29b0 ;  /* 0x000029b000027802 */ /* 0x000fce0000000f00 */
[----:B-1----:R-:W-:Y:S05]  /*29a0*/  CALL.REL.NOINC `($__internal_0_$__cuda_sm10x_tcgen05_guardrail_trap_col_being_dealloced_not_returned_by_alloc) ;  /* 0x0000000000447944 */ /* 0x002fea0003c00000 */
[----:B------:R-:W-:Y:S05]  /*29b0*/  BRA `(.L_x_71) ;  /* 0x0000000000087947 */ /* 0x000fea0003800000 */
.L_x_72:
[----:B------:R-:W-:-:S07]  /*29c0*/  MOV R2, 0x29e0 ;  /* 0x000029e000027802 */ /* 0x000fce0000000f00 */
[----:B-1----:R-:W-:Y:S05]  /*29d0*/  CALL.REL.NOINC `($__internal_2_$__cuda_sm10x_tcgen05_guardrail_trap_unallocated_columns_being_dealloced) ;  /* 0x0000000000507944 */ /* 0x002fea0003c00000 */
.L_x_71:
[----:B------:R-:W-:Y:S01]  /*29e0*/  NOP ;  /* 0x0000000000007918 */ /* 0x000fe20000000000 */
[----:B----4-:R-:W-:Y:S05]  /*29f0*/  EXIT ;  /* 0x000000000000794d */ /* 0x010fea0003800000 */
.L_x_58:
[----:B------:R-:W2:Y:S02]  /*2a00*/  SYNCS.PHASECHK.TRANS64.TRYWAIT P0, [UR8+0x12000], RZ ;  /* 0x012000ffff0075a7 */ /* 0x000ea40008001108 */
[----:B--2---:R-:W-:Y:S05]  /*2a10*/  @!P0 BRA `(.L_x_58) ;  /* 0xfffffffc00f88947 */ /* 0x004fea000383ffff */
[----:B------:R-:W-:Y:S05]  /*2a20*/  BRA `(.L_x_74) ;  /* 0xfffffff000287947 */ /* 0x000fea000383ffff */
.L_x_60:
[----:B------:R-:W2:Y:S02]  /*2a30*/  SYNCS.PHASECHK.TRANS64.TRYWAIT P1, [UR8+0x12020], RZ ;  /* 0x012020ffff0075a7 */ /* 0x000ea40008021108 */
[----:B--2---:R-:W-:Y:S05]  /*2a40*/  @!P1 BRA `(.L_x_60) ;  /* 0xfffffffc00f89947 */ /* 0x004fea000383ffff */
[----:B------:R-:W-:Y:S05]  /*2a50*/  BRA `(.L_x_75) ;  /* 0xfffffff000c47947 */ /* 0x000fea000383ffff */
.L_x_61:
[----:B------:R-:W3:Y:S02]  /*2a60*/  SYNCS.PHASECHK.TRANS64.TRYWAIT P0, [UR28+0x12000], R2 ;  /* 0x01200002ff0075a7 */ /* 0x000ee4000800111c */
[----:B---3--:R-:W-:Y:S05]  /*2a70*/  @!P0 BRA `(.L_x_61) ;  /* 0xfffffffc00f88947 */ /* 0x008fea000383ffff */
[----:B------:R-:W-:Y:S05]  /*2a80*/  BRA `(.L_x_76) ;  /* 0xfffffff400447947 */ /* 0x000fea000383ffff */
.L_x_63:
[----:B------:R-:W3:Y:S02]  /*2a90*/  SYNCS.PHASECHK.TRANS64.TRYWAIT P0, [UR28+0x12020], R2 ;  /* 0x01202002ff0075a7 */ /* 0x000ee4000800111c */
[----:B---3--:R-:W-:Y:S05]  /*2aa0*/  @!P0 BRA `(.L_x_63) ;  /* 0xfffffffc00f88947 */ /* 0x008fea000383ffff */
[----:B------:R-:W-:Y:S05]  /*2ab0*/  BRA `(.L_x_77) ;  /* 0xfffffff400ec7947 */ /* 0x000fea000383ffff */
        .weak           $__internal_0_$__cuda_sm10x_tcgen05_guardrail_trap_col_being_dealloced_not_returned_by_alloc
        .type           $__internal_0_$__cuda_sm10x_tcgen05_guardrail_trap_col_being_dealloced_not_returned_by_alloc,@function
        .size           $__internal_0_$__cuda_sm10x_tcgen05_guardrail_trap_col_being_dealloced_not_returned_by_alloc,($__internal_1_$__cuda_sm10x_tcgen05_guardrail_trap_phase_invalid_during_alloc - $__internal_0_$__cuda_sm10x_tcgen05_guardrail_trap_col_being_dealloced_not_returned_by_alloc)
$__internal_0_$__cuda_sm10x_tcgen05_guardrail_trap_col_being_dealloced_not_returned_by_alloc:
[----:B------:R-:W-:Y:S05]  /*2ac0*/  BPT.TRAP 0x1 ;  /* 0x000000040000795c */ /* 0x000fea0000300000 */
[----:B------:R-:W-:-:S04]  /*2ad0*/  IMAD.MOV.U32 R3, RZ, RZ, 0x0 ;  /* 0x00000000ff037424 */ /* 0x000fc800078e00ff */
[----:B------:R-:W-:Y:S05]  /*2ae0*/  RET.REL.NODEC R2 `(gluon_tcgen05) ;  /* 0xffffffd402447950 */ /* 0x000fea0003c3ffff */
        .weak           $__internal_1_$__cuda_sm10x_tcgen05_guardrail_trap_phase_invalid_during_alloc
        .type           $__internal_1_$__cuda_sm10x_tcgen05_guardrail_trap_phase_invalid_during_alloc,@function
        .size           $__internal_1_$__cuda_sm10x_tcgen05_guardrail_trap_phase_invalid_during_alloc,($__internal_2_$__cuda_sm10x_tcgen05_guardrail_trap_unallocated_columns_being_dealloced - $__internal_1_$__cuda_sm10x_tcgen05_guardrail_trap_phase_invalid_during_alloc)
$__internal_1_$__cuda_sm10x_tcgen05_guardrail_trap_phase_invalid_during_alloc:
[----:B------:R-:W-:Y:S05]  /*2af0*/  BPT.TRAP 0x1 ;  /* 0x000000040000795c */ /* 0x000fea0000300000 */
[----:B------:R-:W-:-:S04]  /*2b00*/  IMAD.MOV.U32 R3, RZ, RZ, 0x0 ;  /* 0x00000000ff037424 */ /* 0x000fc800078e00ff */
[----:B------:R-:W-:Y:S05]  /*2b10*/  RET.REL.NODEC R2 `(gluon_tcgen05) ;  /* 0xffffffd402387950 */ /* 0x000fea0003c3ffff */
        .weak           $__internal_2_$__cuda_sm10x_tcgen05_guardrail_trap_unallocated_columns_being_dealloced
        .type           $__internal_2_$__cuda_sm10x_tcgen05_guardrail_trap_unallocated_columns_being_dealloced,@function
        .size           $__internal_2_$__cuda_sm10x_tcgen05_guardrail_trap_unallocated_columns_being_dealloced,(.L_x_81 - $__internal_2_$__cuda_sm10x_tcgen05_guardrail_trap_unallocated_columns_being_dealloced)
$__internal_2_$__cuda_sm10x_tcgen05_guardrail_trap_unallocated_columns_being_dealloced:
[----:B------:R-:W-:Y:S05]  /*2b20*/  BPT.TRAP 0x1 ;  /* 0x000000040000795c */ /* 0x000fea0000300000 */
[----:B------:R-:W-:-:S04]  /*2b30*/  IMAD.MOV.U32 R3, RZ, RZ, 0x0 ;  /* 0x00000000ff037424 */ /* 0x000fc800078e00ff */
[----:B------:R-:W-:Y:S05]  /*2b40*/  RET.REL.NODEC R2 `(gluon_tcgen05) ;  /* 0xffffffd4022c7950 */ /* 0x000fea0003c3ffff */
.L_x_78:
[----:B------:R-:W-:-:S00]  /*2b50*/  BRA `(.L_x_78) ;  /* 0xfffffffc00fc7947 */ /* 0x000fc0000383ffff */
[----:B------:R-:W-:-:S00]  /*2b60*/  NOP ;  /* 0x0000000000007918 */ /* 0x000fc00000000000 */
        /* <DEDUP_REMOVED lines=9> */
.L_x_81:


//--------------------- .nv.shared.gluon_tcgen05  --------------------------
	.section	.nv.shared.gluon_tcgen05,"aw",@nobits
	.sectionflags	@""
	.align	16
	.zero		1024


//--------------------- .nv.shared.reserved.0     --------------------------
	.section	.nv.shared.reserved.0,"aw",@nobits
	.align	8
	.weak		__nv_reservedSMEM_offset_0_alias
	.size		__nv_reservedSMEM_offset_0_alias, 0, 64
	.other		__nv_reservedSMEM_offset_0_alias,@"STO_CUDA_RESERVED_SHARED STV_DEFAULT"
__nv_reservedSMEM_offset_0_alias:
	.zero		0
.nv.shared.reserved.0:
	.zero		64
	.weak		__nv_reservedSMEM_allocation_phase
	.type		__nv_reservedSMEM_allocation_phase,@object
	.size		__nv_reservedSMEM_allocation_phase,(.L_0 - __nv_reservedSMEM_allocation_phase)
__nv_reservedSMEM_allocation_phase:
	.zero		1
.L_0:
	.zero		7
	.weak		__nv_reservedSMEM_devtool_atexit_pc
	.type		__nv_reservedSMEM_devtool_atexit_pc,@object
	.size		__nv_reservedSMEM_devtool_atexit_pc,(__nv_reservedSMEM_allocation_mask - __nv_reservedSMEM_devtool_atexit_pc)
__nv_reservedSMEM_devtool_atexit_pc:
	.zero		8
	.weak		__nv_reservedSMEM_allocation_mask
	.type		__nv_reservedSMEM_allocation_mask,@object
	.size		__nv_reservedSMEM_allocation_mask,(.L_2 - __nv_reservedSMEM_allocation_mask)
__nv_reservedSMEM_allocation_mask:
	.zero		4
.L_2:


//--------------------- .nv.constant0.gluon_tcgen05 --------------------------
	.section	.nv.constant0.gluon_tcgen05,"a",@progbits
	.sectionflags	@""
	.align	4
.nv.constant0.gluon_tcgen05:
	.zero		976


//--------------------- SYMBOLS --------------------------

	.type		.nv.reservedSmem.offset0,@object
	.size		.nv.reservedSmem.offset0,0x4
	.type		.nv.reservedSmem.cap,@object
	.size		.nv.reservedSmem.cap,0x4
